	.target	sm_90a

	.elftype	@"ET_EXEC"


//--------------------- .note.nv.tkinfo           --------------------------
	.section	.note.nv.tkinfo,"",@"SHT_NOTE"
	.sectionflags	@"SHF_NOTE_NV_TKINFO"
	.tkinfo
        /*0018*/ 	.word	0x00000002
        /*0030*/ 	.string	""
        /*0030*/ 	.string	"ptxas"
        /*0030*/ 	.string	"Cuda compilation tools, release 13.0, V13.0.88"
        /*0030*/ 	.string	"Build cuda_13.0.r13.0/compiler.36424714_0"
        /*0030*/ 	.string	"-arch sm_90a -m 64 "



//--------------------- .note.nv.cuinfo           --------------------------
	.section	.note.nv.cuinfo,"",@"SHT_NOTE"
	.sectionflags	@"SHF_NOTE_NV_CUINFO"
        /*0018*/ 	.short	0x0002
        /*001a*/ 	.short	0x005a
        /*001c*/ 	.short	0x0082
	.zero		2


//--------------------- .nv.info                  --------------------------
	.section	.nv.info,"",@"SHT_CUDA_INFO"
	.align	4


	//----- nvinfo : EIATTR_REGCOUNT
	.align		4
        /*0000*/ 	.byte	0x04, 0x2f
        /*0002*/ 	.short	(.L_15 - .L_14)
	.align		4
.L_14:
        /*0004*/ 	.word	index@(_ZN7cutlass13device_kernelINS_4gemm6kernel13GemmUniversalIN4cute5tupleIJiiiiEEENS1_10collective13CollectiveMmaINS1_34MainloopSm90TmaGmmaWarpSpecializedILi2ENS5_IJNS4_1CILi1EEESB_SB_EEENS1_35KernelTmaWarpSpecializedCooperativeEEENS5_IJNSA_ILi256EEENSA_ILi96EEESF_EEEaNS5_IJlSB_lEEEaSI_NS4_8TiledMMAINS4_8MMA_AtomIJNS4_4SM904GMMA26MMA_64x96x32_S32S8S8_SS_TNEEEENS4_6LayoutINS5_IJNSA_ILi2EEESB_SB_EEENS5_IJSB_NSA_ILi0EEESS_EEEEENS5_IJNS4_10UnderscoreESV_SV_EEEEENS4_13SM90_TMA_LOADENS4_14ComposedLayoutINS4_7SwizzleILi3ELi4ELi3EEENS4_18smem_ptr_flag_bitsILi8EEENSP_INS5_IJNSA_ILi8EEENSA_ILi128EEEEEENS5_IJS15_SB_EEEEEEEvNS4_8identityESY_S19_vS1A_EENS_8epilogue10collective6detail29Sm90TmaWarpSpecializedAdapterINS1D_15DefaultEpilogueIaSI_SI_NS1C_6thread17LinearCombinationIaLi1EiiLNS1H_9ScaleType4KindE0ELNS_15FloatRoundStyleE2EaEENS1_15EpilogueDefaultEEEEEvvEEEEvNT_6ParamsE)
        /*0008*/ 	.word	0x000000a8


	//----- nvinfo : EIATTR_FRAME_SIZE
	.align		4
.L_15:
        /*000c*/ 	.byte	0x04, 0x11
        /*000e*/ 	.short	(.L_17 - .L_16)
	.align		4
.L_16:
        /*0010*/ 	.word	index@(_ZN7cutlass13device_kernelINS_4gemm6kernel13GemmUniversalIN4cute5tupleIJiiiiEEENS1_10collective13CollectiveMmaINS1_34MainloopSm90TmaGmmaWarpSpecializedILi2ENS5_IJNS4_1CILi1EEESB_SB_EEENS1_35KernelTmaWarpSpecializedCooperativeEEENS5_IJNSA_ILi256EEENSA_ILi96EEESF_EEEaNS5_IJlSB_lEEEaSI_NS4_8TiledMMAINS4_8MMA_AtomIJNS4_4SM904GMMA26MMA_64x96x32_S32S8S8_SS_TNEEEENS4_6LayoutINS5_IJNSA_ILi2EEESB_SB_EEENS5_IJSB_NSA_ILi0EEESS_EEEEENS5_IJNS4_10UnderscoreESV_SV_EEEEENS4_13SM90_TMA_LOADENS4_14ComposedLayoutINS4_7SwizzleILi3ELi4ELi3EEENS4_18smem_ptr_flag_bitsILi8EEENSP_INS5_IJNSA_ILi8EEENSA_ILi128EEEEEENS5_IJS15_SB_EEEEEEEvNS4_8identityESY_S19_vS1A_EENS_8epilogue10collective6detail29Sm90TmaWarpSpecializedAdapterINS1D_15DefaultEpilogueIaSI_SI_NS1C_6thread17LinearCombinationIaLi1EiiLNS1H_9ScaleType4KindE0ELNS_15FloatRoundStyleE2EaEENS1_15EpilogueDefaultEEEEEvvEEEEvNT_6ParamsE)
        /*0014*/ 	.word	0x00000000


	//----- nvinfo : EIATTR_MIN_STACK_SIZE
	.align		4
.L_17:
        /*0018*/ 	.byte	0x04, 0x12
        /*001a*/ 	.short	(.L_19 - .L_18)
	.align		4
.L_18:
        /*001c*/ 	.word	index@(_ZN7cutlass13device_kernelINS_4gemm6kernel13GemmUniversalIN4cute5tupleIJiiiiEEENS1_10collective13CollectiveMmaINS1_34MainloopSm90TmaGmmaWarpSpecializedILi2ENS5_IJNS4_1CILi1EEESB_SB_EEENS1_35KernelTmaWarpSpecializedCooperativeEEENS5_IJNSA_ILi256EEENSA_ILi96EEESF_EEEaNS5_IJlSB_lEEEaSI_NS4_8TiledMMAINS4_8MMA_AtomIJNS4_4SM904GMMA26MMA_64x96x32_S32S8S8_SS_TNEEEENS4_6LayoutINS5_IJNSA_ILi2EEESB_SB_EEENS5_IJSB_NSA_ILi0EEESS_EEEEENS5_IJNS4_10UnderscoreESV_SV_EEEEENS4_13SM90_TMA_LOADENS4_14ComposedLayoutINS4_7SwizzleILi3ELi4ELi3EEENS4_18smem_ptr_flag_bitsILi8EEENSP_INS5_IJNSA_ILi8EEENSA_ILi128EEEEEENS5_IJS15_SB_EEEEEEEvNS4_8identityESY_S19_vS1A_EENS_8epilogue10collective6detail29Sm90TmaWarpSpecializedAdapterINS1D_15DefaultEpilogueIaSI_SI_NS1C_6thread17LinearCombinationIaLi1EiiLNS1H_9ScaleType4KindE0ELNS_15FloatRoundStyleE2EaEENS1_15EpilogueDefaultEEEEEvvEEEEvNT_6ParamsE)
        /*0020*/ 	.word	0x00000000
.L_19:


//--------------------- .nv.compat                --------------------------
	.section	.nv.compat,"",@"SHT_CUDA_COMPAT_INFO"
	.align	4
        /*0000*/ 	.byte	0x02, 0x09, 0x01, 0x00, 0x02, 0x02, 0x04, 0x00, 0x02, 0x05, 0x05, 0x00, 0x03, 0x07, 0x01, 0x01
        /*0010*/ 	.byte	0x02, 0x03, 0x01, 0x00, 0x02, 0x06, 0x01, 0x00, 0x04, 0x0b, 0x08, 0x00, 0x00, 0x00, 0x00, 0x00
        /*0020*/ 	.byte	0x00, 0x00, 0x00, 0x00


//--------------------- .nv.info._ZN7cutlass13device_kernelINS_4gemm6kernel13GemmUniversalIN4cute5tupleIJiiiiEEENS1_10collective13CollectiveMmaINS1_34MainloopSm90TmaGmmaWarpSpecializedILi2ENS5_IJNS4_1CILi1EEESB_SB_EEENS1_35KernelTmaWarpSpecializedCooperativeEEENS5_IJNSA_ILi256EEENSA_ILi96EEESF_EEEaNS5_IJlSB_lEEEaSI_NS4_8TiledMMAINS4_8MMA_AtomIJNS4_4SM904GMMA26MMA_64x96x32_S32S8S8_SS_TNEEEENS4_6LayoutINS5_IJNSA_ILi2EEESB_SB_EEENS5_IJSB_NSA_ILi0EEESS_EEEEENS5_IJNS4_10UnderscoreESV_SV_EEEEENS4_13SM90_TMA_LOADENS4_14ComposedLayoutINS4_7SwizzleILi3ELi4ELi3EEENS4_18smem_ptr_flag_bitsILi8EEENSP_INS5_IJNSA_ILi8EEENSA_ILi128EEEEEENS5_IJS15_SB_EEEEEEEvNS4_8identityESY_S19_vS1A_EENS_8epilogue10collective6detail29Sm90TmaWarpSpecializedAdapterINS1D_15DefaultEpilogueIaSI_SI_NS1C_6thread17LinearCombinationIaLi1EiiLNS1H_9ScaleType4KindE0ELNS_15FloatRoundStyleE2EaEENS1_15EpilogueDefaultEEEEEvvEEEEvNT_6ParamsE --------------------------
	.section	.nv.info._ZN7cutlass13device_kernelINS_4gemm6kernel13GemmUniversalIN4cute5tupleIJiiiiEEENS1_10collective13CollectiveMmaINS1_34MainloopSm90TmaGmmaWarpSpecializedILi2ENS5_IJNS4_1CILi1EEESB_SB_EEENS1_35KernelTmaWarpSpecializedCooperativeEEENS5_IJNSA_ILi256EEENSA_ILi96EEESF_EEEaNS5_IJlSB_lEEEaSI_NS4_8TiledMMAINS4_8MMA_AtomIJNS4_4SM904GMMA26MMA_64x96x32_S32S8S8_SS_TNEEEENS4_6LayoutINS5_IJNSA_ILi2EEESB_SB_EEENS5_IJSB_NSA_ILi0EEESS_EEEEENS5_IJNS4_10UnderscoreESV_SV_EEEEENS4_13SM90_TMA_LOADENS4_14ComposedLayoutINS4_7SwizzleILi3ELi4ELi3EEENS4_18smem_ptr_flag_bitsILi8EEENSP_INS5_IJNSA_ILi8EEENSA_ILi128EEEEEENS5_IJS15_SB_EEEEEEEvNS4_8identityESY_S19_vS1A_EENS_8epilogue10collective6detail29Sm90TmaWarpSpecializedAdapterINS1D_15DefaultEpilogueIaSI_SI_NS1C_6thread17LinearCombinationIaLi1EiiLNS1H_9ScaleType4KindE0ELNS_15FloatRoundStyleE2EaEENS1_15EpilogueDefaultEEEEEvvEEEEvNT_6ParamsE,"",@"SHT_CUDA_INFO"
	.sectionflags	@""
	.align	4


	//----- nvinfo : EIATTR_CUDA_API_VERSION
	.align		4
        /*0000*/ 	.byte	0x04, 0x37
        /*0002*/ 	.short	(.L_21 - .L_20)
.L_20:
        /*0004*/ 	.word	0x00000082


	//----- nvinfo : EIATTR_KPARAM_INFO
	.align		4
.L_21:
        /*0008*/ 	.byte	0x04, 0x17
        /*000a*/ 	.short	(.L_23 - .L_22)
.L_22:
        /*000c*/ 	.word	0x00000000
        /*0010*/ 	.short	0x0000
        /*0012*/ 	.short	0x0070
        /*0014*/ 	.byte	0x00, 0xf0, 0x01, 0x10


	//----- nvinfo : EIATTR_SPARSE_MMA_MASK
	.align		4
.L_23:
        /*0018*/ 	.byte	0x03, 0x50
        /*001a*/ 	.short	0x0000


	//----- nvinfo : EIATTR_MAXREG_COUNT
	.align		4
        /*001c*/ 	.byte	0x03, 0x1b
        /*001e*/ 	.short	0x00a8


	//----- nvinfo : EIATTR_NUM_BARRIERS
	.align		4
        /*0020*/ 	.byte	0x02, 0x4c
        /*0022*/ 	.byte	0x01
	.zero		1


	//----- nvinfo : EIATTR_EXTERNS
	.align		4
        /*0024*/ 	.byte	0x04, 0x0f
        /*0026*/ 	.short	(.L_25 - .L_24)


	//   ....[0]....
	.align		4
.L_24:
        /*0028*/ 	.word	index@(__assertfail)


	//----- nvinfo : EIATTR_MERCURY_ISA_VERSION
	.align		4
.L_25:
        /*002c*/ 	.byte	0x03, 0x5f
        /*002e*/ 	.short	0x0101


	//----- nvinfo : EIATTR_INT_WARP_WIDE_INSTR_OFFSETS
	.align		4
        /*0030*/ 	.byte	0x04, 0x31
        /*0032*/ 	.short	(.L_27 - .L_26)


	//   ....[0]....
.L_26:
        /*0034*/ 	.word	0x00000370


	//   ....[1]....
        /*0038*/ 	.word	0x00000380


	//   ....[2]....
        /*003c*/ 	.word	0x000004a0


	//----- nvinfo : EIATTR_COOP_GROUP_MASK_REGIDS
	.align		4
.L_27:
        /*0040*/ 	.byte	0x04, 0x29
        /*0042*/ 	.short	(.L_29 - .L_28)


	//   ....[0]....
.L_28:
        /*0044*/ 	.word	0xffffffff


	//   ....[1]....
        /*0048*/ 	.word	0xffffffff


	//   ....[2]....
        /*004c*/ 	.word	0xffffffff


	//   ....[3]....
        /*0050*/ 	.word	0xffffffff


	//   ....[4]....
        /*0054*/ 	.word	0xffffffff


	//----- nvinfo : EIATTR_COOP_GROUP_INSTR_OFFSETS
	.align		4
.L_29:
        /*0058*/ 	.byte	0x04, 0x28
        /*005a*/ 	.short	(.L_31 - .L_30)


	//   ....[0]....
.L_30:
        /*005c*/ 	.word	0x00000060


	//   ....[1]....
        /*0060*/ 	.word	0x00000070


	//   ....[2]....
        /*0064*/ 	.word	0x00000130


	//   ....[3]....
        /*0068*/ 	.word	0x00000280


	//   ....[4]....
        /*006c*/ 	.word	0x00001130


	//----- nvinfo : EIATTR_REG_RECONFIG
	.align		4
.L_31:
        /*0070*/ 	.byte	0x01, 0x54
	.zero		2


	//----- nvinfo : EIATTR_SYSCALL_OFFSETS
	.align		4
        /*0074*/ 	.byte	0x04, 0x46
        /*0076*/ 	.short	(.L_33 - .L_32)


	//   ....[0]....
.L_32:
        /*0078*/ 	.word	0x00001320


	//----- nvinfo : EIATTR_MBARRIER_INSTR_OFFSETS
	.align		4
.L_33:
        /*007c*/ 	.byte	0x04, 0x39
        /*007e*/ 	.short	(.L_35 - .L_34)


	//   ....[0]....
.L_34:
        /*0080*/ 	.word	0x00000230
        /*0084*/ 	.word	0x000000ff
        /*0088*/ 	.word	0x00000000
        /*008c*/ 	.short	0x0100
        /*008e*/ 	.byte	0x08
	.zero		1


	//   ....[1]....
        /*0090*/ 	.word	0x00000240
        /*0094*/ 	.word	0x000000ff
        /*0098*/ 	.word	0x00000010
        /*009c*/ 	.short	0x0100
        /*009e*/ 	.byte	0x08
	.zero		1


	//   ....[2]....
        /*00a0*/ 	.word	0x00000250
        /*00a4*/ 	.word	0x000000ff
        /*00a8*/ 	.word	0x00000008
        /*00ac*/ 	.short	0x0100
        /*00ae*/ 	.byte	0x08
	.zero		1


	//   ....[3]....
        /*00b0*/ 	.word	0x00000260
        /*00b4*/ 	.word	0x000000ff
        /*00b8*/ 	.word	0x00000018
        /*00bc*/ 	.short	0x0100
        /*00be*/ 	.byte	0x08
	.zero		1


	//   ....[4]....
        /*00c0*/ 	.word	0x00000520
        /*00c4*/ 	.word	0x000000ff
        /*00c8*/ 	.word	0x00000030
        /*00cc*/ 	.short	0x0100
        /*00ce*/ 	.byte	0x08
	.zero		1


	//   ....[5]....
        /*00d0*/ 	.word	0x00000580
        /*00d4*/ 	.word	0x000000ff
        /*00d8*/ 	.word	0x00000038
        /*00dc*/ 	.short	0x0100
        /*00de*/ 	.byte	0x08
	.zero		1


	//   ....[6]....
        /*00e0*/ 	.word	0x000013f0
        /*00e4*/ 	.word	0x00000003
        /*00e8*/ 	.word	0x00000000
        /*00ec*/ 	.short	0x010a
        /*00ee*/ 	.byte	0x3f
	.zero		1


	//   ....[7]....
        /*00f0*/ 	.word	0x00001450
        /*00f4*/ 	.word	0x00000003
        /*00f8*/ 	.word	0x00000000
        /*00fc*/ 	.short	0x010a
        /*00fe*/ 	.byte	0x3f
	.zero		1


	//   ....[8]....
        /*0100*/ 	.word	0x00001c20
        /*0104*/ 	.word	0x00000005
        /*0108*/ 	.word	0x00000000
        /*010c*/ 	.short	0x010a
        /*010e*/ 	.byte	0x3f
	.zero		1


	//   ....[9]....
        /*0110*/ 	.word	0x00001c60
        /*0114*/ 	.word	0x00000005
        /*0118*/ 	.word	0x00000000
        /*011c*/ 	.short	0x010a
        /*011e*/ 	.byte	0x3f
	.zero		1


	//   ....[10]....
        /*0120*/ 	.word	0x00002310
        /*0124*/ 	.word	0x00000004
        /*0128*/ 	.word	0x00000000
        /*012c*/ 	.short	0x0101
        /*012e*/ 	.byte	0x3f
	.zero		1


	//   ....[11]....
        /*0130*/ 	.word	0x000024b0
        /*0134*/ 	.word	0x00000000
        /*0138*/ 	.word	0x00000000
        /*013c*/ 	.short	0x0101
        /*013e*/ 	.byte	0x3f
	.zero		1


	//   ....[12]....
        /*0140*/ 	.word	0x000081b0
        /*0144*/ 	.word	0x0000000e
        /*0148*/ 	.word	0x00000010
        /*014c*/ 	.short	0x010a
        /*014e*/ 	.byte	0x3f
	.zero		1


	//   ....[13]....
        /*0150*/ 	.word	0x00008630
        /*0154*/ 	.word	0x00000005
        /*0158*/ 	.word	0x00000038
        /*015c*/ 	.short	0x0101
        /*015e*/ 	.byte	0x3f
	.zero		1


	//   ....[14]....
        /*0160*/ 	.word	0x00008d40
        /*0164*/ 	.word	0x00000007
        /*0168*/ 	.word	0x00000000
        /*016c*/ 	.short	0x010a
        /*016e*/ 	.byte	0x3f
	.zero		1


	//   ....[15]....
        /*0170*/ 	.word	0x00008dc0
        /*0174*/ 	.word	0x00000003
        /*0178*/ 	.word	0x00000000
        /*017c*/ 	.short	0x010a
        /*017e*/ 	.byte	0x3f
	.zero		1


	//   ....[16]....
        /*0180*/ 	.word	0x00008e20
        /*0184*/ 	.word	0x00000003
        /*0188*/ 	.word	0x00000000
        /*018c*/ 	.short	0x010a
        /*018e*/ 	.byte	0x3f
	.zero		1


	//   ....[17]....
        /*0190*/ 	.word	0x00008e70
        /*0194*/ 	.word	0x00000005
        /*0198*/ 	.word	0x00000000
        /*019c*/ 	.short	0x010a
        /*019e*/ 	.byte	0x3f
	.zero		1


	//   ....[18]....
        /*01a0*/ 	.word	0x00008f40
        /*01a4*/ 	.word	0x0000000e
        /*01a8*/ 	.word	0x00000010
        /*01ac*/ 	.short	0x010a
        /*01ae*/ 	.byte	0x3f
	.zero		1


	//   ....[19]....
        /*01b0*/ 	.word	0x00009010
        /*01b4*/ 	.word	0x00000007
        /*01b8*/ 	.word	0x00000000
        /*01bc*/ 	.short	0x010a
        /*01be*/ 	.byte	0x3f
	.zero		1


	//----- nvinfo : EIATTR_NUM_MBARRIERS
	.align		4
.L_35:
        /*01c0*/ 	.byte	0x03, 0x38
        /*01c2*/ 	.short	0x0006


	//----- nvinfo : EIATTR_EXIT_INSTR_OFFSETS
	.align		4
        /*01c4*/ 	.byte	0x04, 0x1c
        /*01c6*/ 	.short	(.L_37 - .L_36)


	//   ....[0]....
.L_36:
        /*01c8*/ 	.word	0x00000620


	//   ....[1]....
        /*01cc*/ 	.word	0x00000ef0


	//   ....[2]....
        /*01d0*/ 	.word	0x00007890


	//   ....[3]....
        /*01d4*/ 	.word	0x00007ec0


	//   ....[4]....
        /*01d8*/ 	.word	0x00008e10


	//----- nvinfo : EIATTR_MAX_THREADS
	.align		4
.L_37:
        /*01dc*/ 	.byte	0x04, 0x05
        /*01de*/ 	.short	(.L_39 - .L_38)
.L_38:
        /*01e0*/ 	.word	0x00000180
        /*01e4*/ 	.word	0x00000001
        /*01e8*/ 	.word	0x00000001


	//----- nvinfo : EIATTR_CRS_STACK_SIZE
	.align		4
.L_39:
        /*01ec*/ 	.byte	0x04, 0x1e
        /*01ee*/ 	.short	(.L_41 - .L_40)
.L_40:
        /*01f0*/ 	.word	0x00000000


	//----- nvinfo : EIATTR_CBANK_PARAM_SIZE
	.align		4
.L_41:
        /*01f4*/ 	.byte	0x03, 0x19
        /*01f6*/ 	.short	0x0470


	//----- nvinfo : EIATTR_PARAM_CBANK
	.align		4
        /*01f8*/ 	.byte	0x04, 0x0a
        /*01fa*/ 	.short	(.L_43 - .L_42)
	.align		4
.L_42:
        /*01fc*/ 	.word	index@(.nv.constant0._ZN7cutlass13device_kernelINS_4gemm6kernel13GemmUniversalIN4cute5tupleIJiiiiEEENS1_10collective13CollectiveMmaINS1_34MainloopSm90TmaGmmaWarpSpecializedILi2ENS5_IJNS4_1CILi1EEESB_SB_EEENS1_35KernelTmaWarpSpecializedCooperativeEEENS5_IJNSA_ILi256EEENSA_ILi96EEESF_EEEaNS5_IJlSB_lEEEaSI_NS4_8TiledMMAINS4_8MMA_AtomIJNS4_4SM904GMMA26MMA_64x96x32_S32S8S8_SS_TNEEEENS4_6LayoutINS5_IJNSA_ILi2EEESB_SB_EEENS5_IJSB_NSA_ILi0EEESS_EEEEENS5_IJNS4_10UnderscoreESV_SV_EEEEENS4_13SM90_TMA_LOADENS4_14ComposedLayoutINS4_7SwizzleILi3ELi4ELi3EEENS4_18smem_ptr_flag_bitsILi8EEENSP_INS5_IJNSA_ILi8EEENSA_ILi128EEEEEENS5_IJS15_SB_EEEEEEEvNS4_8identityESY_S19_vS1A_EENS_8epilogue10collective6detail29Sm90TmaWarpSpecializedAdapterINS1D_15DefaultEpilogueIaSI_SI_NS1C_6thread17LinearCombinationIaLi1EiiLNS1H_9ScaleType4KindE0ELNS_15FloatRoundStyleE2EaEENS1_15EpilogueDefaultEEEEEvvEEEEvNT_6ParamsE)
        /*0200*/ 	.short	0x0210
        /*0202*/ 	.short	0x0470


	//----- nvinfo : EIATTR_SW_WAR
	.align		4
.L_43:
        /*0204*/ 	.byte	0x04, 0x36
        /*0206*/ 	.short	(.L_45 - .L_44)
.L_44:
        /*0208*/ 	.word	0x00000008
.L_45:


//--------------------- .nv.callgraph             --------------------------
	.section	.nv.callgraph,"",@"SHT_CUDA_CALLGRAPH"
	.align	4
	.sectionentsize	8
	.align		4
        /*0000*/ 	.word	0x00000000
	.align		4
        /*0004*/ 	.word	0xffffffff
	.align		4
        /*0008*/ 	.word	index@(_ZN7cutlass13device_kernelINS_4gemm6kernel13GemmUniversalIN4cute5tupleIJiiiiEEENS1_10collective13CollectiveMmaINS1_34MainloopSm90TmaGmmaWarpSpecializedILi2ENS5_IJNS4_1CILi1EEESB_SB_EEENS1_35KernelTmaWarpSpecializedCooperativeEEENS5_IJNSA_ILi256EEENSA_ILi96EEESF_EEEaNS5_IJlSB_lEEEaSI_NS4_8TiledMMAINS4_8MMA_AtomIJNS4_4SM904GMMA26MMA_64x96x32_S32S8S8_SS_TNEEEENS4_6LayoutINS5_IJNSA_ILi2EEESB_SB_EEENS5_IJSB_NSA_ILi0EEESS_EEEEENS5_IJNS4_10UnderscoreESV_SV_EEEEENS4_13SM90_TMA_LOADENS4_14ComposedLayoutINS4_7SwizzleILi3ELi4ELi3EEENS4_18smem_ptr_flag_bitsILi8EEENSP_INS5_IJNSA_ILi8EEENSA_ILi128EEEEEENS5_IJS15_SB_EEEEEEEvNS4_8identityESY_S19_vS1A_EENS_8epilogue10collective6detail29Sm90TmaWarpSpecializedAdapterINS1D_15DefaultEpilogueIaSI_SI_NS1C_6thread17LinearCombinationIaLi1EiiLNS1H_9ScaleType4KindE0ELNS_15FloatRoundStyleE2EaEENS1_15EpilogueDefaultEEEEEvvEEEEvNT_6ParamsE)
	.align		4
        /*000c*/ 	.word	index@(__assertfail)
	.align		4
        /*0010*/ 	.word	0x00000000
	.align		4
        /*0014*/ 	.word	0xfffffffe
	.align		4
        /*0018*/ 	.word	0x00000000
	.align		4
        /*001c*/ 	.word	0xfffffffd
	.align		4
        /*0020*/ 	.word	0x00000000
	.align		4
        /*0024*/ 	.word	0xfffffffc


//--------------------- .nv.constant4             --------------------------
	.section	.nv.constant4,"a",@progbits
	.align	8
	.align		8
.nv.constant4:
        /*0000*/ 	.dword	__assertfail
	.align		8
        /*0008*/ 	.dword	__unnamed_1
	.align		8
        /*0010*/ 	.dword	_ZN40_INTERNAL_0d656b0f_4_k_cu_6284825d_157974cuda3std3__45__cpo5beginE
	.align		8
        /*0018*/ 	.dword	_ZN40_INTERNAL_0d656b0f_4_k_cu_6284825d_157974cuda3std3__45__cpo3endE
	.align		8
        /*0020*/ 	.dword	_ZN40_INTERNAL_0d656b0f_4_k_cu_6284825d_157974cuda3std3__45__cpo6cbeginE
	.align		8
        /*0028*/ 	.dword	_ZN40_INTERNAL_0d656b0f_4_k_cu_6284825d_157974cuda3std3__45__cpo4cendE
	.align		8
        /*0030*/ 	.dword	_ZN40_INTERNAL_0d656b0f_4_k_cu_6284825d_157974cuda3std3__442_GLOBAL__N__0d656b0f_4_k_cu_6284825d_157976ignoreE
	.align		8
        /*0038*/ 	.dword	_ZN40_INTERNAL_0d656b0f_4_k_cu_6284825d_157974cuda3std3__419piecewise_constructE
	.align		8
        /*0040*/ 	.dword	_ZN40_INTERNAL_0d656b0f_4_k_cu_6284825d_157974cuda3std3__48in_placeE
	.align		8
        /*0048*/ 	.dword	_ZN40_INTERNAL_0d656b0f_4_k_cu_6284825d_157974cuda3std6ranges3__45__cpo4swapE
	.align		8
        /*0050*/ 	.dword	_ZN40_INTERNAL_0d656b0f_4_k_cu_6284825d_157974cuda3std6ranges3__45__cpo9iter_moveE
	.align		8
        /*0058*/ 	.dword	_ZN40_INTERNAL_0d656b0f_4_k_cu_6284825d_157974cute7productE
	.align		8
        /*0060*/ 	.dword	_ZN40_INTERNAL_0d656b0f_4_k_cu_6284825d_157974cute1_E
	.align		8
        /*0068*/ 	.dword	$str$22
	.align		8
        /*0070*/ 	.dword	$str$23


//--------------------- .text._ZN7cutlass13device_kernelINS_4gemm6kernel13GemmUniversalIN4cute5tupleIJiiiiEEENS1_10collective13CollectiveMmaINS1_34MainloopSm90TmaGmmaWarpSpecializedILi2ENS5_IJNS4_1CILi1EEESB_SB_EEENS1_35KernelTmaWarpSpecializedCooperativeEEENS5_IJNSA_ILi256EEENSA_ILi96EEESF_EEEaNS5_IJlSB_lEEEaSI_NS4_8TiledMMAINS4_8MMA_AtomIJNS4_4SM904GMMA26MMA_64x96x32_S32S8S8_SS_TNEEEENS4_6LayoutINS5_IJNSA_ILi2EEESB_SB_EEENS5_IJSB_NSA_ILi0EEESS_EEEEENS5_IJNS4_10UnderscoreESV_SV_EEEEENS4_13SM90_TMA_LOADENS4_14ComposedLayoutINS4_7SwizzleILi3ELi4ELi3EEENS4_18smem_ptr_flag_bitsILi8EEENSP_INS5_IJNSA_ILi8EEENSA_ILi128EEEEEENS5_IJS15_SB_EEEEEEEvNS4_8identityESY_S19_vS1A_EENS_8epilogue10collective6detail29Sm90TmaWarpSpecializedAdapterINS1D_15DefaultEpilogueIaSI_SI_NS1C_6thread17LinearCombinationIaLi1EiiLNS1H_9ScaleType4KindE0ELNS_15FloatRoundStyleE2EaEENS1_15EpilogueDefaultEEEEEvvEEEEvNT_6ParamsE --------------------------
	.section	.text._ZN7cutlass13device_kernelINS_4gemm6kernel13GemmUniversalIN4cute5tupleIJiiiiEEENS1_10collective13CollectiveMmaINS1_34MainloopSm90TmaGmmaWarpSpecializedILi2ENS5_IJNS4_1CILi1EEESB_SB_EEENS1_35KernelTmaWarpSpecializedCooperativeEEENS5_IJNSA_ILi256EEENSA_ILi96EEESF_EEEaNS5_IJlSB_lEEEaSI_NS4_8TiledMMAINS4_8MMA_AtomIJNS4_4SM904GMMA26MMA_64x96x32_S32S8S8_SS_TNEEEENS4_6LayoutINS5_IJNSA_ILi2EEESB_SB_EEENS5_IJSB_NSA_ILi0EEESS_EEEEENS5_IJNS4_10UnderscoreESV_SV_EEEEENS4_13SM90_TMA_LOADENS4_14ComposedLayoutINS4_7SwizzleILi3ELi4ELi3EEENS4_18smem_ptr_flag_bitsILi8EEENSP_INS5_IJNSA_ILi8EEENSA_ILi128EEEEEENS5_IJS15_SB_EEEEEEEvNS4_8identityESY_S19_vS1A_EENS_8epilogue10collective6detail29Sm90TmaWarpSpecializedAdapterINS1D_15DefaultEpilogueIaSI_SI_NS1C_6thread17LinearCombinationIaLi1EiiLNS1H_9ScaleType4KindE0ELNS_15FloatRoundStyleE2EaEENS1_15EpilogueDefaultEEEEEvvEEEEvNT_6ParamsE,"ax",@progbits
	.align	128
.text._ZN7cutlass13device_kernelINS_4gemm6kernel13GemmUniversalIN4cute5tupleIJiiiiEEENS1_10collective13CollectiveMmaINS1_34MainloopSm90TmaGmmaWarpSpecializedILi2ENS5_IJNS4_1CILi1EEESB_SB_EEENS1_35KernelTmaWarpSpecializedCooperativeEEENS5_IJNSA_ILi256EEENSA_ILi96EEESF_EEEaNS5_IJlSB_lEEEaSI_NS4_8TiledMMAINS4_8MMA_AtomIJNS4_4SM904GMMA26MMA_64x96x32_S32S8S8_SS_TNEEEENS4_6LayoutINS5_IJNSA_ILi2EEESB_SB_EEENS5_IJSB_NSA_ILi0EEESS_EEEEENS5_IJNS4_10UnderscoreESV_SV_EEEEENS4_13SM90_TMA_LOADENS4_14ComposedLayoutINS4_7SwizzleILi3ELi4ELi3EEENS4_18smem_ptr_flag_bitsILi8EEENSP_INS5_IJNSA_ILi8EEENSA_ILi128EEEEEENS5_IJS15_SB_EEEEEEEvNS4_8identityESY_S19_vS1A_EENS_8epilogue10collective6detail29Sm90TmaWarpSpecializedAdapterINS1D_15DefaultEpilogueIaSI_SI_NS1C_6thread17LinearCombinationIaLi1EiiLNS1H_9ScaleType4KindE0ELNS_15FloatRoundStyleE2EaEENS1_15EpilogueDefaultEEEEEvvEEEEvNT_6ParamsE:
        .type           _ZN7cutlass13device_kernelINS_4gemm6kernel13GemmUniversalIN4cute5tupleIJiiiiEEENS1_10collective13CollectiveMmaINS1_34MainloopSm90TmaGmmaWarpSpecializedILi2ENS5_IJNS4_1CILi1EEESB_SB_EEENS1_35KernelTmaWarpSpecializedCooperativeEEENS5_IJNSA_ILi256EEENSA_ILi96EEESF_EEEaNS5_IJlSB_lEEEaSI_NS4_8TiledMMAINS4_8MMA_AtomIJNS4_4SM904GMMA26MMA_64x96x32_S32S8S8_SS_TNEEEENS4_6LayoutINS5_IJNSA_ILi2EEESB_SB_EEENS5_IJSB_NSA_ILi0EEESS_EEEEENS5_IJNS4_10UnderscoreESV_SV_EEEEENS4_13SM90_TMA_LOADENS4_14ComposedLayoutINS4_7SwizzleILi3ELi4ELi3EEENS4_18smem_ptr_flag_bitsILi8EEENSP_INS5_IJNSA_ILi8EEENSA_ILi128EEEEEENS5_IJS15_SB_EEEEEEEvNS4_8identityESY_S19_vS1A_EENS_8epilogue10collective6detail29Sm90TmaWarpSpecializedAdapterINS1D_15DefaultEpilogueIaSI_SI_NS1C_6thread17LinearCombinationIaLi1EiiLNS1H_9ScaleType4KindE0ELNS_15FloatRoundStyleE2EaEENS1_15EpilogueDefaultEEEEEvvEEEEvNT_6ParamsE,@function
        .size           _ZN7cutlass13device_kernelINS_4gemm6kernel13GemmUniversalIN4cute5tupleIJiiiiEEENS1_10collective13CollectiveMmaINS1_34MainloopSm90TmaGmmaWarpSpecializedILi2ENS5_IJNS4_1CILi1EEESB_SB_EEENS1_35KernelTmaWarpSpecializedCooperativeEEENS5_IJNSA_ILi256EEENSA_ILi96EEESF_EEEaNS5_IJlSB_lEEEaSI_NS4_8TiledMMAINS4_8MMA_AtomIJNS4_4SM904GMMA26MMA_64x96x32_S32S8S8_SS_TNEEEENS4_6LayoutINS5_IJNSA_ILi2EEESB_SB_EEENS5_IJSB_NSA_ILi0EEESS_EEEEENS5_IJNS4_10UnderscoreESV_SV_EEEEENS4_13SM90_TMA_LOADENS4_14ComposedLayoutINS4_7SwizzleILi3ELi4ELi3EEENS4_18smem_ptr_flag_bitsILi8EEENSP_INS5_IJNSA_ILi8EEENSA_ILi128EEEEEENS5_IJS15_SB_EEEEEEEvNS4_8identityESY_S19_vS1A_EENS_8epilogue10collective6detail29Sm90TmaWarpSpecializedAdapterINS1D_15DefaultEpilogueIaSI_SI_NS1C_6thread17LinearCombinationIaLi1EiiLNS1H_9ScaleType4KindE0ELNS_15FloatRoundStyleE2EaEENS1_15EpilogueDefaultEEEEEvvEEEEvNT_6ParamsE,(.L_x_258 - _ZN7cutlass13device_kernelINS_4gemm6kernel13GemmUniversalIN4cute5tupleIJiiiiEEENS1_10collective13CollectiveMmaINS1_34MainloopSm90TmaGmmaWarpSpecializedILi2ENS5_IJNS4_1CILi1EEESB_SB_EEENS1_35KernelTmaWarpSpecializedCooperativeEEENS5_IJNSA_ILi256EEENSA_ILi96EEESF_EEEaNS5_IJlSB_lEEEaSI_NS4_8TiledMMAINS4_8MMA_AtomIJNS4_4SM904GMMA26MMA_64x96x32_S32S8S8_SS_TNEEEENS4_6LayoutINS5_IJNSA_ILi2EEESB_SB_EEENS5_IJSB_NSA_ILi0EEESS_EEEEENS5_IJNS4_10UnderscoreESV_SV_EEEEENS4_13SM90_TMA_LOADENS4_14ComposedLayoutINS4_7SwizzleILi3ELi4ELi3EEENS4_18smem_ptr_flag_bitsILi8EEENSP_INS5_IJNSA_ILi8EEENSA_ILi128EEEEEENS5_IJS15_SB_EEEEEEEvNS4_8identityESY_S19_vS1A_EENS_8epilogue10collective6detail29Sm90TmaWarpSpecializedAdapterINS1D_15DefaultEpilogueIaSI_SI_NS1C_6thread17LinearCombinationIaLi1EiiLNS1H_9ScaleType4KindE0ELNS_15FloatRoundStyleE2EaEENS1_15EpilogueDefaultEEEEEvvEEEEvNT_6ParamsE)
        .other          _ZN7cutlass13device_kernelINS_4gemm6kernel13GemmUniversalIN4cute5tupleIJiiiiEEENS1_10collective13CollectiveMmaINS1_34MainloopSm90TmaGmmaWarpSpecializedILi2ENS5_IJNS4_1CILi1EEESB_SB_EEENS1_35KernelTmaWarpSpecializedCooperativeEEENS5_IJNSA_ILi256EEENSA_ILi96EEESF_EEEaNS5_IJlSB_lEEEaSI_NS4_8TiledMMAINS4_8MMA_AtomIJNS4_4SM904GMMA26MMA_64x96x32_S32S8S8_SS_TNEEEENS4_6LayoutINS5_IJNSA_ILi2EEESB_SB_EEENS5_IJSB_NSA_ILi0EEESS_EEEEENS5_IJNS4_10UnderscoreESV_SV_EEEEENS4_13SM90_TMA_LOADENS4_14ComposedLayoutINS4_7SwizzleILi3ELi4ELi3EEENS4_18smem_ptr_flag_bitsILi8EEENSP_INS5_IJNSA_ILi8EEENSA_ILi128EEEEEENS5_IJS15_SB_EEEEEEEvNS4_8identityESY_S19_vS1A_EENS_8epilogue10collective6detail29Sm90TmaWarpSpecializedAdapterINS1D_15DefaultEpilogueIaSI_SI_NS1C_6thread17LinearCombinationIaLi1EiiLNS1H_9ScaleType4KindE0ELNS_15FloatRoundStyleE2EaEENS1_15EpilogueDefaultEEEEEvvEEEEvNT_6ParamsE,@"STO_CUDA_ENTRY STV_DEFAULT"
_ZN7cutlass13device_kernelINS_4gemm6kernel13GemmUniversalIN4cute5tupleIJiiiiEEENS1_10collective13CollectiveMmaINS1_34MainloopSm90TmaGmmaWarpSpecializedILi2ENS5_IJNS4_1CILi1EEESB_SB_EEENS1_35KernelTmaWarpSpecializedCooperativeEEENS5_IJNSA_ILi256EEENSA_ILi96EEESF_EEEaNS5_IJlSB_lEEEaSI_NS4_8TiledMMAINS4_8MMA_AtomIJNS4_4SM904GMMA26MMA_64x96x32_S32S8S8_SS_TNEEEENS4_6LayoutINS5_IJNSA_ILi2EEESB_SB_EEENS5_IJSB_NSA_ILi0EEESS_EEEEENS5_IJNS4_10UnderscoreESV_SV_EEEEENS4_13SM90_TMA_LOADENS4_14ComposedLayoutINS4_7SwizzleILi3ELi4ELi3EEENS4_18smem_ptr_flag_bitsILi8EEENSP_INS5_IJNSA_ILi8EEENSA_ILi128EEEEEENS5_IJS15_SB_EEEEEEEvNS4_8identityESY_S19_vS1A_EENS_8epilogue10collective6detail29Sm90TmaWarpSpecializedAdapterINS1D_15DefaultEpilogueIaSI_SI_NS1C_6thread17LinearCombinationIaLi1EiiLNS1H_9ScaleType4KindE0ELNS_15FloatRoundStyleE2EaEENS1_15EpilogueDefaultEEEEEvvEEEEvNT_6ParamsE:
[----:B------:R-:W0:Y:S01]  /*0000*/  LDC R1, c[0x0][0x28] ;  /* 0x00000a00ff017b82 */ /* 0x000e220000000800 */
[----:B------:R-:W1:Y:S01]  /*0010*/  S2R R4, SR_TID.X ;  /* 0x0000000000047919 */ /* 0x000e620000002100 */
[----:B------:R-:W-:Y:S01]  /*0020*/  ELECT P0, URZ, PT ;  /* 0x00000000003f782f */ /* 0x000fe20003800000 */
[----:B------:R-:W-:Y:S01]  /*0030*/  BSSY B0, `(.L_x_0) ;  /* 0x000000f000007945 */ /* 0x000fe20003800000 */
[--C-:B-1----:R-:W-:Y:S02]  /*0040*/  SHF.R.U32.HI R0, RZ, 0x5, R4.reuse ;  /* 0x00000005ff007819 */ /* 0x102fe40000011604 */
[----:B------:R-:W-:-:S03]  /*0050*/  SHF.R.U32.HI R14, RZ, 0x7, R4 ;  /* 0x00000007ff0e7819 */ /* 0x000fc60000011604 */
[----:B------:R-:W1:Y:S04]  /*0060*/  SHFL.IDX PT, R5, R0, RZ, 0x1f ;  /* 0x00001fff00057589 */ /* 0x000e6800000e0000 */
[----:B------:R2:W3:Y:S01]  /*0070*/  SHFL.IDX PT, R10, R14, RZ, 0x1f ;  /* 0x00001fff0e0a7589 */ /* 0x0004e200000e0000 */
[----:B-1----:R-:W-:-:S13]  /*0080*/  ISETP.NE.OR P0, PT, R5, RZ, !P0 ;  /* 0x000000ff0500720c */ /* 0x002fda0004705670 */
[----:B0-23--:R-:W-:Y:S05]  /*0090*/  @P0 BRA `(.L_x_1) ;  /* 0x0000000000200947 */ /* 0x00dfea0003800000 */
[----:B------:R-:W-:Y:S02]  /*00a0*/  ULDC.64 UR4, c[0x0][0x198] ;  /* 0x0000660000047ab9 */ /* 0x000fe40000000a00 */
[----:B------:R-:W-:Y:S02]  /*00b0*/  UIADD3 UR6, UP0, UR4, 0xf0, URZ ;  /* 0x000000f004067890 */ /* 0x000fe4000ff1e03f */
[----:B------:R-:W-:Y:S02]  /*00c0*/  UIADD3 UR4, UP1, UR4, 0x1f0, URZ ;  /* 0x000001f004047890 */ /* 0x000fe4000ff3e03f */
[----:B------:R-:W-:Y:S02]  /*00d0*/  UIADD3.X UR7, URZ, UR5, URZ, UP0, !UPT ;  /* 0x000000053f077290 */ /* 0x000fe400087fe43f */
[----:B------:R-:W-:-:S07]  /*00e0*/  UIADD3.X UR5, URZ, UR5, URZ, UP1, !UPT ;  /* 0x000000053f057290 */ /* 0x000fce0008ffe43f */
[----:B------:R0:W-:Y:S02]  /*00f0*/  UTMACCTL.PF [UR6] ;  /* 0x00000000060079b9 */ /* 0x0001e40008040000 */
[----:B------:R0:W-:Y:S02]  /*0100*/  UTMACCTL.PF [UR4] ;  /* 0x00000000040079b9 */ /* 0x0001e40008040000 */
[----:B0-----:R-:W-:Y:S01]  /*0110*/  NOP ;  /* 0x0000000000007918 */ /* 0x001fe20000000000 */
.L_x_1:
[----:B------:R-:W-:Y:S05]  /*0120*/  BSYNC B0 ;  /* 0x0000000000007941 */ /* 0x000fea0003800000 */
.L_x_0:
[----:B------:R-:W0:Y:S02]  /*0130*/  SHFL.IDX PT, R2, R0, RZ, 0x1f ;  /* 0x00001fff00027589 */ /* 0x000e2400000e0000 */
[----:B0-----:R-:W-:-:S13]  /*0140*/  ISETP.NE.AND P0, PT, R2, RZ, PT ;  /* 0x000000ff0200720c */ /* 0x001fda0003f05270 */
[----:B------:R-:W-:Y:S05]  /*0150*/  @P0 BRA `(.L_x_2) ;  /* 0x0000000000480947 */ /* 0x000fea0003800000 */
[----:B------:R-:W0:Y:S01]  /*0160*/  S2UR UR8, SR_CgaCtaId ;  /* 0x00000000000879c3 */ /* 0x000e220000008800 */
[----:B------:R-:W-:Y:S01]  /*0170*/  UMOV UR4, 0x400 ;  /* 0x0000040000047882 */ /* 0x000fe20000000000 */
[----:B------:R-:W-:Y:S01]  /*0180*/  UMOV UR5, 0x1 ;  /* 0x0000000100057882 */ /* 0x000fe20000000000 */
[----:B------:R-:W-:Y:S01]  /*0190*/  UMOV UR6, 0x100 ;  /* 0x0000010000067882 */ /* 0x000fe20000000000 */
[----:B------:R-:W-:Y:S01]  /*01a0*/  ELECT P0, URZ, PT ;  /* 0x00000000003f782f */ /* 0x000fe20003800000 */
[----:B------:R-:W-:-:S04]  /*01b0*/  UIADD3 UR6, -UR6, 0x100000, URZ ;  /* 0x0010000006067890 */ /* 0x000fc8000fffe13f */
[----:B------:R-:W-:Y:S02]  /*01c0*/  USHF.L.U32 UR7, UR6, 0xb, URZ ;  /* 0x0000000b06077899 */ /* 0x000fe4000800063f */
[----:B------:R-:W-:Y:S02]  /*01d0*/  USHF.L.U32 UR6, UR6, 0x1, URZ ;  /* 0x0000000106067899 */ /* 0x000fe4000800063f */
[----:B0-----:R-:W-:Y:S02]  /*01e0*/  ULEA UR8, UR8, UR4, 0x18 ;  /* 0x0000000408087291 */ /* 0x001fe4000f8ec03f */
[----:B------:R-:W-:-:S04]  /*01f0*/  UIADD3 UR4, -UR5, 0x100000, URZ ;  /* 0x0010000005047890 */ /* 0x000fc8000fffe13f */
[----:B------:R-:W-:Y:S02]  /*0200*/  USHF.L.U32 UR5, UR4, 0xb, URZ ;  /* 0x0000000b04057899 */ /* 0x000fe4000800063f */
[----:B------:R-:W-:Y:S01]  /*0210*/  USHF.L.U32 UR4, UR4, 0x1, URZ ;  /* 0x0000000104047899 */ /* 0x000fe2000800063f */
[----:B------:R-:W0:Y:S11]  /*0220*/  FENCE.VIEW.ASYNC.S ;  /* 0x00000000000073c6 */ /* 0x000e360000000000 */
[----:B0-----:R0:W1:Y:S01]  /*0230*/  SYNCS.EXCH.64 URZ, [UR8], UR4 ;  /* 0x00000004083f75b2 */ /* 0x0010620008000100 */
[----:B------:R0:W2:Y:S01]  /*0240*/  SYNCS.EXCH.64 URZ, [UR8+0x10], UR6 ;  /* 0x00001006083f75b2 */ /* 0x0000a20008000100 */
[----:B------:R0:W3:Y:S01]  /*0250*/  SYNCS.EXCH.64 URZ, [UR8+0x8], UR4 ;  /* 0x00000804083f75b2 */ /* 0x0000e20008000100 */
[----:B------:R0:W4:Y:S01]  /*0260*/  SYNCS.EXCH.64 URZ, [UR8+0x18], UR6 ;  /* 0x00001806083f75b2 */ /* 0x0001220008000100 */
[----:B------:R-:W-:Y:S01]  /*0270*/  NOP ;  /* 0x0000000000007918 */ /* 0x000fe20000000000 */
.L_x_2:
[----:B------:R-:W5:Y:S01]  /*0280*/  SHFL.IDX PT, R0, R0, RZ, 0x1f ;  /* 0x00001fff00007589 */ /* 0x000f6200000e0000 */
[----:B------:R-:W-:Y:S01]  /*0290*/  ELECT P0, URZ, PT ;  /* 0x00000000003f782f */ /* 0x000fe20003800000 */
[----:B------:R-:W1:Y:S01]  /*02a0*/  LDC R2, c[0x0][0x65c] ;  /* 0x00019700ff027b82 */ /* 0x000e620000000800 */
[----:B0-----:R-:W-:Y:S01]  /*02b0*/  UMOV UR4, 0x20 ;  /* 0x0000002000047882 */ /* 0x001fe20000000000 */
[----:B------:R-:W0:Y:S01]  /*02c0*/  S2R R3, SR_CTAID.Y ;  /* 0x0000000000037919 */ /* 0x000e220000002600 */
[----:B------:R-:W-:Y:S01]  /*02d0*/  NOP ;  /* 0x0000000000007918 */ /* 0x000fe20000000000 */
[----:B------:R-:W-:Y:S01]  /*02e0*/  ISETP.NE.AND P2, PT, R10, RZ, PT ;  /* 0x000000ff0a00720c */ /* 0x000fe20003f45270 */
[----:B------:R-:W-:Y:S01]  /*02f0*/  NOP ;  /* 0x0000000000007918 */ /* 0x000fe20000000000 */
[----:B------:R-:W2:Y:S01]  /*0300*/  S2R R6, SR_CTAID.X ;  /* 0x0000000000067919 */ /* 0x000ea20000002500 */
[----:B------:R-:W-:Y:S01]  /*0310*/  IMAD.MOV.U32 R7, RZ, RZ, RZ ;  /* 0x000000ffff077224 */ /* 0x000fe200078e00ff */
[----:B-----5:R-:W-:-:S02]  /*0320*/  ISETP.NE.OR P0, PT, R0, RZ, !P0 ;  /* 0x000000ff0000720c */ /* 0x020fc40004705670 */
[----:B-1----:R-:W-:-:S04]  /*0330*/  ISETP.NE.AND P3, PT, R2, 0x1, PT ;  /* 0x000000010200780c */ /* 0x002fc80003f65270 */
[----:B------:R-:W-:Y:S02]  /*0340*/  P2R R0, PR, RZ, 0x8 ;  /* 0x00000008ff007803 */ /* 0x000fe40000000000 */
[----:B------:R-:W-:-:S04]  /*0350*/  SHF.R.S32.HI R0, RZ, 0x1f, R5 ;  /* 0x0000001fff007819 */ /* 0x000fc80000011405 */
[----:B------:R-:W-:Y:S01]  /*0360*/  LEA.HI R0, R0, R5, RZ, 0x2 ;  /* 0x0000000500007211 */ /* 0x000fe200078f10ff */
[----:B------:R-:W-:Y:S01]  /*0370*/  VOTEU.ALL UP0, P0 ;  /* 0x00000000003f7886 */ /* 0x000fe20000000000 */
[----:B------:R-:W-:Y:S01]  /*0380*/  VOTEU.ALL UP1, P0 ;  /* 0x00000000003f7886 */ /* 0x000fe20000020000 */
[----:B------:R-:W2:Y:S01]  /*0390*/  @P3 LDC R17, c[0x0][0x10] ;  /* 0x00000400ff113b82 */ /* 0x000ea20000000800 */
[----:B------:R-:W-:Y:S01]  /*03a0*/  LOP3.LUT R0, R0, 0xfffffffc, RZ, 0xc0, !PT ;  /* 0xfffffffc00007812 */ /* 0x000fe200078ec0ff */
[----:B0-----:R-:W-:Y:S01]  /*03b0*/  @P3 IMAD.MOV.U32 R8, RZ, RZ, R3 ;  /* 0x000000ffff083224 */ /* 0x001fe200078e0003 */
[----:B------:R-:W-:Y:S01]  /*03c0*/  @!UP0 UMOV UR6, 0x400 ;  /* 0x0000040000068882 */ /* 0x000fe20000000000 */
[----:B------:R-:W-:-:S04]  /*03d0*/  @!UP0 UIADD3 UR4, -UR4, 0x100000, URZ ;  /* 0x0010000004048890 */ /* 0x000fc8000fffe13f */
[----:B------:R-:W-:Y:S02]  /*03e0*/  @!UP0 USHF.L.U32 UR5, UR4, 0xb, URZ ;  /* 0x0000000b04058899 */ /* 0x000fe4000800063f */
[----:B------:R-:W-:Y:S01]  /*03f0*/  @!UP0 USHF.L.U32 UR4, UR4, 0x1, URZ ;  /* 0x0000000104048899 */ /* 0x000fe2000800063f */
[----:B------:R-:W-:Y:S02]  /*0400*/  @P3 IMAD.MOV.U32 R9, RZ, RZ, RZ ;  /* 0x000000ffff093224 */ /* 0x000fe400078e00ff */
[----:B------:R-:W-:Y:S01]  /*0410*/  IMAD.IADD R0, R5, 0x1, -R0 ;  /* 0x0000000105007824 */ /* 0x000fe200078e0a00 */
[----:B------:R-:W0:Y:S01]  /*0420*/  @!UP0 S2UR UR7, SR_CgaCtaId ;  /* 0x00000000000789c3 */ /* 0x000e220000008800 */
[----:B------:R-:W-:-:S03]  /*0430*/  @P3 IMAD.MOV.U32 R5, RZ, RZ, RZ ;  /* 0x000000ffff053224 */ /* 0x000fc600078e00ff */
[----:B------:R-:W-:-:S04]  /*0440*/  ISETP.NE.AND P1, PT, R0, 0x3, PT ;  /* 0x000000030000780c */ /* 0x000fc80003f25270 */
[----:B------:R-:W1:Y:S01]  /*0450*/  @!P3 LDC R11, c[0x0][0xc] ;  /* 0x00000300ff0bbb82 */ /* 0x000e620000000800 */
[----:B--2---:R-:W-:-:S04]  /*0460*/  @P3 IMAD.WIDE.U32 R16, R6, R17, R8 ;  /* 0x0000001106103225 */ /* 0x004fc800078e0008 */
[----:B------:R-:W-:Y:S01]  /*0470*/  @P3 IMAD.IADD R17, R17, 0x1, R5 ;  /* 0x0000000111113824 */ /* 0x000fe200078e0205 */
[----:B------:R-:W-:Y:S01]  /*0480*/  LOP3.LUT R5, R4, 0x7f, RZ, 0xc0, !PT ;  /* 0x0000007f04057812 */ /* 0x000fe200078ec0ff */
[----:B0-----:R-:W-:Y:S01]  /*0490*/  @!UP0 ULEA UR8, UR7, UR6, 0x18 ;  /* 0x0000000607088291 */ /* 0x001fe2000f8ec03f */
[----:B------:R-:W-:Y:S02]  /*04a0*/  VOTEU.ALL UP0, P0 ;  /* 0x00000000003f7886 */ /* 0x000fe40000000000 */
[----:B------:R-:W-:Y:S01]  /*04b0*/  ULDC UR6, c[0x0][0xc] ;  /* 0x0000030000067ab9 */ /* 0x000fe20000000800 */
[----:B------:R-:W-:Y:S01]  /*04c0*/  ISETP.EQ.OR P0, PT, R0, RZ, !P1 ;  /* 0x000000ff0000720c */ /* 0x000fe20004f02670 */
[----:B------:R-:W-:-:S03]  /*04d0*/  ULDC UR7, c[0x0][0x10] ;  /* 0x0000040000077ab9 */ /* 0x000fc60000000800 */
[C---:B------:R-:W-:Y:S01]  /*04e0*/  ISETP.EQ.AND P0, PT, R10.reuse, RZ, P0 ;  /* 0x000000ff0a00720c */ /* 0x040fe20000702270 */
[----:B------:R-:W-:Y:S02]  /*04f0*/  VIADD R10, R10, 0xffffffff ;  /* 0xffffffff0a0a7836 */ /* 0x000fe40000000000 */
[----:B-1----:R-:W-:Y:S01]  /*0500*/  @!P3 IMAD.WIDE.U32 R8, R11, R3, R6 ;  /* 0x000000030b08b225 */ /* 0x002fe200078e0006 */
[----:B------:R-:W0:Y:S02]  /*0510*/  FENCE.VIEW.ASYNC.S ;  /* 0x00000000000073c6 */ /* 0x000e240000000000 */
[----:B0-----:R-:W3:Y:S01]  /*0520*/  @!UP0 SYNCS.EXCH.64 URZ, [UR8+0x30], UR4 ;  /* 0x00003004083f85b2 */ /* 0x001ee20008000100 */
[----:B------:R-:W-:Y:S02]  /*0530*/  SEL R18, RZ, 0x1, !P0 ;  /* 0x00000001ff127807 */ /* 0x000fe40004000000 */
[----:B------:R-:W-:Y:S01]  /*0540*/  ISETP.GE.U32.AND P1, PT, R10, 0x2, PT ;  /* 0x000000020a00780c */ /* 0x000fe20003f26070 */
[----:B------:R-:W-:-:S02]  /*0550*/  @!P3 IMAD.MOV.U32 R16, RZ, RZ, R8 ;  /* 0x000000ffff10b224 */ /* 0x000fc400078e0008 */
[----:B------:R-:W-:Y:S01]  /*0560*/  @!P3 IMAD.MOV.U32 R17, RZ, RZ, R9 ;  /* 0x000000ffff11b224 */ /* 0x000fe200078e0009 */
[----:B------:R-:W-:Y:S01]  /*0570*/  SEL R18, R18, 0x2, P1 ;  /* 0x0000000212127807 */ /* 0x000fe20000800000 */
[----:B------:R0:W3:Y:S01]  /*0580*/  @!UP1 SYNCS.EXCH.64 URZ, [UR8+0x38], UR4 ;  /* 0x00003804083f95b2 */ /* 0x0000e20008000100 */
[----:B------:R-:W-:Y:S01]  /*0590*/  NOP ;  /* 0x0000000000007918 */ /* 0x000fe20000000000 */
[----:B0-----:R-:W-:-:S03]  /*05a0*/  UIMAD.WIDE.U32 UR4, UR6, UR7, URZ ;  /* 0x00000007060472a5 */ /* 0x001fc6000f8e003f */
[----:B------:R-:W-:Y:S02]  /*05b0*/  ULDC UR6, c[0x0][0x14] ;  /* 0x0000050000067ab9 */ /* 0x000fe40000000800 */
[----:B------:R-:W-:Y:S02]  /*05c0*/  UIMAD.WIDE.U32 UR38, UR4, UR6, URZ ;  /* 0x00000006042672a5 */ /* 0x000fe4000f8e003f */
[----:B------:R-:W-:-:S04]  /*05d0*/  UIMAD UR41, UR5, UR6, URZ ;  /* 0x00000006052972a4 */ /* 0x000fc8000f8e023f */
[----:B------:R-:W-:Y:S01]  /*05e0*/  UIADD3 UR41, UR39, UR41, URZ ;  /* 0x0000002927297290 */ /* 0x000fe2000fffe03f */
[----:B---34-:R-:W-:Y:S06]  /*05f0*/  BAR.SYNC.DEFER_BLOCKING 0x0 ;  /* 0x0000000000007b1d */ /* 0x018fec0000010000 */
[----:B------:R-:W-:Y:S05]  /*0600*/  @!P2 BRA `(.L_x_3) ;  /* 0x0000007000a4a947 */ /* 0x000fea0003800000 */
[----:B------:R-:W-:-:S13]  /*0610*/  ISETP.GT.U32.AND P0, PT, R10, 0x1, PT ;  /* 0x000000010a00780c */ /* 0x000fda0003f04070 */
[----:B------:R-:W-:Y:S05]  /*0620*/  @P0 EXIT ;  /* 0x000000000000094d */ /* 0x000fea0003800000 */
[----:B------:R-:W-:Y:S01]  /*0630*/  ULDC.64 UR4, c[0x0][0x650] ;  /* 0x0001940000047ab9 */ /* 0x000fe20000000a00 */
[----:B------:R-:W-:Y:S01]  /*0640*/  PRMT R0, RZ, 0x7610, R0 ;  /* 0x00007610ff007816 */ /* 0x000fe20000000000 */
[----:B------:R-:W-:Y:S01]  /*0650*/  IMAD.MOV.U32 R121, RZ, RZ, -0x1 ;  /* 0xffffffffff797424 */ /* 0x000fe200078e00ff */
[----:B------:R-:W-:Y:S01]  /*0660*/  ISETP.GE.U32.AND P0, PT, R16, UR4, PT ;  /* 0x0000000410007c0c */ /* 0x000fe2000bf06070 */
[----:B------:R-:W-:Y:S02]  /*0670*/  IMAD.MOV.U32 R120, RZ, RZ, -0x1 ;  /* 0xffffffffff787424 */ /* 0x000fe400078e00ff */
[----:B------:R-:W-:Y:S01]  /*0680*/  IMAD.MOV.U32 R19, RZ, RZ, -0x1 ;  /* 0xffffffffff137424 */ /* 0x000fe200078e00ff */
[----:B------:R-:W-:-:S13]  /*0690*/  ISETP.GE.U32.AND.EX P0, PT, R17, UR5, PT, P0 ;  /* 0x0000000511007c0c */ /* 0x000fda000bf06100 */
[----:B------:R-:W-:Y:S05]  /*06a0*/  @P0 BRA `(.L_x_4) ;  /* 0x0000000400580947 */ /* 0x000fea0003800000 */
[----:B------:R-:W0:Y:S01]  /*06b0*/  LDC.64 R20, c[0x0][0x628] ;  /* 0x00018a00ff147b82 */ /* 0x000e220000000a00 */
[----:B------:R-:W-:Y:S02]  /*06c0*/  IMAD.MOV.U32 R8, RZ, RZ, R16 ;  /* 0x000000ffff087224 */ /* 0x000fe400078e0010 */
[----:B------:R-:W-:-:S05]  /*06d0*/  IMAD.MOV.U32 R9, RZ, RZ, R17 ;  /* 0x000000ffff097224 */ /* 0x000fca00078e0011 */
[----:B------:R-:W1:Y:S08]  /*06e0*/  LDC R0, c[0x0][0x630] ;  /* 0x00018c00ff007b82 */ /* 0x000e700000000800 */
[----:B------:R-:W2:Y:S01]  /*06f0*/  LDC.64 R22, c[0x0][0x620] ;  /* 0x00018800ff167b82 */ /* 0x000ea20000000a00 */
[----:B0-----:R-:W-:-:S04]  /*0700*/  ISETP.NE.U32.AND P0, PT, R20, RZ, PT ;  /* 0x000000ff1400720c */ /* 0x001fc80003f05070 */
[----:B------:R-:W-:-:S13]  /*0710*/  ISETP.NE.AND.EX P0, PT, R21, RZ, PT, P0 ;  /* 0x000000ff1500720c */ /* 0x000fda0003f05300 */
[----:B-12---:R-:W-:Y:S05]  /*0720*/  @!P0 BRA `(.L_x_5) ;  /* 0x0000000000288947 */ /* 0x006fea0003800000 */
[----:B------:R-:W0:Y:S02]  /*0730*/  LDC R13, c[0x0][0x634] ;  /* 0x00018d00ff0d7b82 */ /* 0x000e240000000800 */
[----:B0-----:R-:W-:-:S05]  /*0740*/  IADD3 R13, P0, R16, R13, RZ ;  /* 0x0000000d100d7210 */ /* 0x001fca0007f1e0ff */
[----:B------:R-:W-:-:S04]  /*0750*/  IMAD.X R15, RZ, RZ, R17, P0 ;  /* 0x000000ffff0f7224 */ /* 0x000fc800000e0611 */
[----:B------:R-:W-:-:S04]  /*0760*/  IMAD.WIDE.U32 R8, R15, R20, RZ ;  /* 0x000000140f087225 */ /* 0x000fc800078e00ff */
[----:B------:R-:W-:-:S04]  /*0770*/  IMAD.WIDE.U32 R10, P0, R13, R21, R8 ;  /* 0x000000150d0a7225 */ /* 0x000fc80007800008 */
[----:B------:R-:W-:-:S04]  /*0780*/  IMAD.WIDE.U32 R8, R13, R20, RZ ;  /* 0x000000140d087225 */ /* 0x000fc800078e00ff */
[----:B------:R-:W-:Y:S01]  /*0790*/  IMAD.X R13, RZ, RZ, RZ, P0 ;  /* 0x000000ffff0d7224 */ /* 0x000fe200000e06ff */
[----:B------:R-:W-:Y:S01]  /*07a0*/  IADD3 RZ, P0, R9, R10, RZ ;  /* 0x0000000a09ff7210 */ /* 0x000fe20007f1e0ff */
[----:B------:R-:W-:-:S04]  /*07b0*/  IMAD.MOV.U32 R12, RZ, RZ, R11 ;  /* 0x000000ffff0c7224 */ /* 0x000fc800078e000b */
[----:B------:R-:W-:-:S08]  /*07c0*/  IMAD.WIDE.U32.X R8, R15, R21, R12, P0 ;  /* 0x000000150f087225 */ /* 0x000fd000000e040c */
.L_x_5:
[-CC-:B------:R-:W-:Y:S01]  /*07d0*/  SHF.R.U64 R25, R8, R0.reuse, R9.reuse ;  /* 0x0000000008197219 */ /* 0x180fe20000001209 */
[----:B------:R-:W0:Y:S01]  /*07e0*/  LDC R12, c[0x0][0x618] ;  /* 0x00018600ff0c7b82 */ /* 0x000e220000000800 */
[----:B------:R-:W-:Y:S01]  /*07f0*/  SHF.R.U32.HI R7, RZ, R0, R9 ;  /* 0x00000000ff077219 */ /* 0x000fe20000011609 */
[----:B------:R-:W-:Y:S01]  /*0800*/  ULDC UR4, c[0x0][0x150] ;  /* 0x0000540000047ab9 */ /* 0x000fe20000000800 */
[----:B------:R-:W-:Y:S02]  /*0810*/  IADD3 R11, P0, RZ, -R25, RZ ;  /* 0x80000019ff0b7210 */ /* 0x000fe40007f1e0ff */
[----:B------:R-:W-:-:S03]  /*0820*/  I2FP.F32.U32 R0, R6 ;  /* 0x0000000600007245 */ /* 0x000fc60000201000 */
[----:B------:R-:W1:Y:S01]  /*0830*/  LDC.64 R30, c[0x0][0x640] ;  /* 0x00019000ff1e7b82 */ /* 0x000e620000000a00 */
[----:B------:R-:W-:Y:S02]  /*0840*/  IMAD.X R13, RZ, RZ, ~R7, P0 ;  /* 0x000000ffff0d7224 */ /* 0x000fe400000e0e07 */
[----:B------:R-:W-:Y:S01]  /*0850*/  FMUL R0, R0, UR4 ;  /* 0x0000000400007c20 */ /* 0x000fe20008400000 */
[----:B------:R-:W-:Y:S01]  /*0860*/  IMAD.WIDE.U32 R8, R11, R22, R16 ;  /* 0x000000160b087225 */ /* 0x000fe200078e0010 */
[----:B------:R-:W-:-:S03]  /*0870*/  ULDC UR4, c[0x0][0x154] ;  /* 0x0000550000047ab9 */ /* 0x000fc60000000800 */
[----:B------:R-:W-:Y:S01]  /*0880*/  IMAD R10, R13, R22, RZ ;  /* 0x000000160d0a7224 */ /* 0x000fe200078e02ff */
[----:B------:R-:W2:Y:S01]  /*0890*/  LDC R7, c[0x0][0x144] ;  /* 0x00005100ff077b82 */ /* 0x000ea20000000800 */
[----:B------:R-:W3:Y:S02]  /*08a0*/  F2I.U32.TRUNC.NTZ R0, R0 ;  /* 0x0000000000007305 */ /* 0x000ee4000020f000 */
[----:B------:R-:W-:-:S04]  /*08b0*/  IMAD R11, R11, R23, R10 ;  /* 0x000000170b0b7224 */ /* 0x000fc800078e020a */
[----:B------:R-:W-:Y:S01]  /*08c0*/  IMAD.IADD R9, R9, 0x1, R11 ;  /* 0x0000000109097824 */ /* 0x000fe200078e020b */
[----:B------:R-:W4:Y:S01]  /*08d0*/  LDC R24, c[0x0][0x608] ;  /* 0x00018200ff187b82 */ /* 0x000f220000000800 */
[----:B------:R-:W-:-:S03]  /*08e0*/  IMAD.MOV.U32 R11, RZ, RZ, -0x1 ;  /* 0xffffffffff0b7424 */ /* 0x000fc600078e00ff */
[-CC-:B0-----:R-:W-:Y:S02]  /*08f0*/  SHF.R.U64 R22, R8, R12.reuse, R9.reuse ;  /* 0x0000000c08167219 */ /* 0x181fe40000001209 */
[----:B------:R-:W-:Y:S02]  /*0900*/  I2FP.F32.U32 R8, R3 ;  /* 0x0000000300087245 */ /* 0x000fe40000201000 */
[----:B------:R-:W0:Y:S01]  /*0910*/  LDC R28, c[0x0][0x658] ;  /* 0x00019600ff1c7b82 */ /* 0x000e220000000800 */
[----:B-1----:R-:W-:Y:S01]  /*0920*/  ISETP.NE.U32.AND P0, PT, R30, RZ, PT ;  /* 0x000000ff1e00720c */ /* 0x002fe20003f05070 */
[----:B---3--:R-:W-:Y:S02]  /*0930*/  IMAD.MOV R10, RZ, RZ, -R0 ;  /* 0x000000ffff0a7224 */ /* 0x008fe400078e0a00 */
[----:B------:R-:W-:Y:S01]  /*0940*/  FMUL R8, R8, UR4 ;  /* 0x0000000408087c20 */ /* 0x000fe20008400000 */
[----:B------:R-:W-:Y:S02]  /*0950*/  SHF.R.U32.HI R9, RZ, R12, R9 ;  /* 0x0000000cff097219 */ /* 0x000fe40000011609 */
[----:B------:R-:W-:Y:S01]  /*0960*/  ISETP.NE.AND.EX P0, PT, R31, RZ, PT, P0 ;  /* 0x000000ff1f00720c */ /* 0x000fe20003f05300 */
[----:B------:R1:W3:Y:S01]  /*0970*/  F2I.U32.TRUNC.NTZ R15, R8 ;  /* 0x00000008000f7305 */ /* 0x0002e2000020f000 */
[----:B------:R-:W1:Y:S01]  /*0980*/  LDC R20, c[0x0][0x148] ;  /* 0x00005200ff147b82 */ /* 0x000e620000000800 */
[----:B--2---:R-:W-:-:S07]  /*0990*/  IMAD R0, R7, R10, R6 ;  /* 0x0000000a07007224 */ /* 0x004fce00078e0206 */
[----:B------:R-:W2:Y:S01]  /*09a0*/  LDC R26, c[0x0][0x600] ;  /* 0x00018000ff1a7b82 */ /* 0x000ea20000000800 */
[-CC-:B----4-:R-:W-:Y:S02]  /*09b0*/  SHF.R.U64 R32, R22, R24.reuse, R9.reuse ;  /* 0x0000001816207219 */ /* 0x190fe40000001209 */
[----:B------:R-:W-:Y:S01]  /*09c0*/  SHF.R.U32.HI R7, RZ, R24, R9 ;  /* 0x00000018ff077219 */ /* 0x000fe20000011609 */
[----:B------:R-:W-:-:S04]  /*09d0*/  IMAD.MOV.U32 R9, RZ, RZ, 0x1 ;  /* 0x00000001ff097424 */ /* 0x000fc800078e00ff */
[----:B------:R-:W4:Y:S01]  /*09e0*/  LDC R21, c[0x0][0x648] ;  /* 0x00019200ff157b82 */ /* 0x000f220000000800 */
[-C--:B0-----:R-:W-:Y:S02]  /*09f0*/  SHF.L.U32 R6, R11, R28.reuse, RZ ;  /* 0x0000001c0b067219 */ /* 0x081fe400000006ff */
[--C-:B------:R-:W-:Y:S02]  /*0a00*/  SHF.R.U64 R24, R32, R28, R7.reuse ;  /* 0x0000001c20187219 */ /* 0x100fe40000001207 */
[----:B------:R-:W-:Y:S02]  /*0a10*/  LOP3.LUT R13, RZ, R6, RZ, 0x33, !PT ;  /* 0x00000006ff0d7212 */ /* 0x000fe400078e33ff */
[-C--:B------:R-:W-:Y:S01]  /*0a20*/  SHF.R.U32.HI R7, RZ, R28.reuse, R7 ;  /* 0x0000001cff077219 */ /* 0x080fe20000011607 */
[----:B------:R-:W0:Y:S01]  /*0a30*/  LDC R23, c[0x0][0x638] ;  /* 0x00018e00ff177b82 */ /* 0x000e220000000800 */
[----:B------:R-:W-:Y:S01]  /*0a40*/  SHF.L.U32 R12, R9, R28, RZ ;  /* 0x0000001c090c7219 */ /* 0x000fe200000006ff */
[----:B------:R-:W-:-:S06]  /*0a50*/  IMAD.MOV.U32 R6, RZ, RZ, R24 ;  /* 0x000000ffff067224 */ /* 0x000fcc00078e0018 */
[----:B------:R-:W0:Y:S01]  /*0a60*/  LDC R121, c[0x0][0x610] ;  /* 0x00018400ff797b82 */ /* 0x000e220000000800 */
[----:B-1-3--:R-:W-:Y:S05]  /*0a70*/  @!P0 BRA `(.L_x_6) ;  /* 0x0000000000288947 */ /* 0x00afea0003800000 */
[----:B------:R-:W1:Y:S02]  /*0a80*/  LDC R11, c[0x0][0x64c] ;  /* 0x00019300ff0b7b82 */ /* 0x000e640000000800 */
[----:B-1----:R-:W-:-:S05]  /*0a90*/  IADD3 R11, P0, R24, R11, RZ ;  /* 0x0000000b180b7210 */ /* 0x002fca0007f1e0ff */
        /* <DEDUP_REMOVED lines=8> */
.L_x_6:
[----:B----4-:R-:W-:Y:S01]  /*0b20*/  SHF.R.U64 R6, R6, R21, R7 ;  /* 0x0000001506067219 */ /* 0x010fe20000001207 */
[----:B--2---:R-:W-:Y:S01]  /*0b30*/  VIADD R7, R26, 0xffffffff ;  /* 0xffffffff1a077836 */ /* 0x004fe20000000000 */
[----:B------:R-:W-:Y:S01]  /*0b40*/  LOP3.LUT R13, R32, R13, RZ, 0xc0, !PT ;  /* 0x0000000d200d7212 */ /* 0x000fe200078ec0ff */
[----:B------:R-:W-:Y:S02]  /*0b50*/  IMAD.MOV R15, RZ, RZ, -R15 ;  /* 0x000000ffff0f7224 */ /* 0x000fe400078e0a0f */
[----:B------:R-:W-:Y:S02]  /*0b60*/  IMAD.MOV R8, RZ, RZ, -R6 ;  /* 0x000000ffff087224 */ /* 0x000fe400078e0a06 */
[----:B------:R-:W-:Y:S01]  /*0b70*/  IMAD R13, R12, R6, R13 ;  /* 0x000000060c0d7224 */ /* 0x000fe200078e020d */
[----:B------:R-:W-:Y:S01]  /*0b80*/  LOP3.LUT R6, R22, R7, RZ, 0xc0, !PT ;  /* 0x0000000716067212 */ /* 0x000fe200078ec0ff */
[----:B------:R-:W-:Y:S02]  /*0b90*/  @P3 IMAD R0, R20, R15, R3 ;  /* 0x0000000f14003224 */ /* 0x000fe400078e0203 */
[----:B0-----:R-:W-:-:S02]  /*0ba0*/  IMAD R3, R8, R23, R24 ;  /* 0x0000001708037224 */ /* 0x001fc400078e0218 */
[----:B------:R-:W-:Y:S02]  /*0bb0*/  IMAD R121, R13, R121, R0 ;  /* 0x000000790d797224 */ /* 0x000fe400078e0200 */
[----:B------:R-:W-:Y:S02]  /*0bc0*/  IMAD R6, R3, R26, R6 ;  /* 0x0000001a03067224 */ /* 0x000fe400078e0206 */
[----:B------:R-:W-:Y:S02]  /*0bd0*/  IMAD.MOV.U32 R0, RZ, RZ, 0x1 ;  /* 0x00000001ff007424 */ /* 0x000fe400078e00ff */
[----:B------:R-:W-:Y:S01]  /*0be0*/  IMAD.MOV.U32 R19, RZ, RZ, R25 ;  /* 0x000000ffff137224 */ /* 0x000fe200078e0019 */
[----:B------:R-:W-:Y:S02]  /*0bf0*/  SEL R120, R6, R121, !P3 ;  /* 0x0000007906787207 */ /* 0x000fe40005800000 */
[----:B------:R-:W-:-:S07]  /*0c00*/  SEL R121, R121, R6, !P3 ;  /* 0x0000000679797207 */ /* 0x000fce0005800000 */
.L_x_4:
[----:B------:R-:W-:-:S08]  /*0c10*/  NOP ;  /* 0x0000000000007918 */ /* 0x000fd00000000000 */
[----:B------:R-:W0:Y:S02]  /*0c20*/  USETMAXREG.TRY_ALLOC.CTAPOOL UP0, 0xe8 ;  /* 0x000000e8000079c8 */ /* 0x000e240008000600 */
[----:B0-----:R-:W-:-:S13]  /*0c30*/  PLOP3.LUT P0, PT, PT, PT, UP0, 0x80, 0x0 ;  /* 0x000000000000781c */ /* 0x001fda0003f0f008 */
[----:B------:R-:W-:Y:S05]  /*0c40*/  @!P0 BRA `(.L_x_4) ;  /* 0xfffffffc00f08947 */ /* 0x000fea000383ffff */
[----:B------:R-:W-:Y:S01]  /*0c50*/  ULDC.64 UR4, c[0x0][0x598] ;  /* 0x0001660000047ab9 */ /* 0x000fe20000000a00 */
[----:B------:R-:W-:Y:S01]  /*0c60*/  ULDC.64 UR36, c[0x0][0x208] ;  /* 0x0000820000247ab9 */ /* 0x000fe20000000a00 */
[----:B------:R-:W-:-:S04]  /*0c70*/  ISETP.NE.U32.AND P0, PT, RZ, UR4, PT ;  /* 0x00000004ff007c0c */ /* 0x000fc8000bf05070 */
[----:B------:R-:W-:-:S13]  /*0c80*/  ISETP.NE.AND.EX P0, PT, RZ, UR5, PT, P0 ;  /* 0x00000005ff007c0c */ /* 0x000fda000bf05300 */
[----:B------:R-:W-:Y:S05]  /*0c90*/  @!P0 BRA `(.L_x_7) ;  /* 0x00000000001c8947 */ /* 0x000fea0003800000 */
[----:B------:R-:W0:Y:S02]  /*0ca0*/  LDC.64 R6, c[0x0][0x598] ;  /* 0x00016600ff067b82 */ /* 0x000e240000000a00 */
[----:B0-----:R-:W2:Y:S02]  /*0cb0*/  LDG.E.64 R6, desc[UR36][R6.64] ;  /* 0x0000002406067981 */ /* 0x001ea4000c1e1b00 */
[----:B--2---:R-:W-:-:S04]  /*0cc0*/  ISETP.NE.U32.AND P0, PT, R6, RZ, PT ;  /* 0x000000ff0600720c */ /* 0x004fc80003f05070 */
[----:B------:R-:W-:-:S13]  /*0cd0*/  ISETP.NE.AND.EX P0, PT, R7, RZ, PT, P0 ;  /* 0x000000ff0700720c */ /* 0x000fda0003f05300 */
[----:B------:R-:W-:Y:S05]  /*0ce0*/  @!P0 BRA `(.L_x_7) ;  /* 0x0000000000088947 */ /* 0x000fea0003800000 */
[----:B------:R0:W5:Y:S01]  /*0cf0*/  LD.E R122, desc[UR36][R6.64] ;  /* 0x00000024067a7980 */ /* 0x000162000c101900 */
[----:B------:R-:W-:Y:S05]  /*0d00*/  BRA `(.L_x_8) ;  /* 0x0000000000247947 */ /* 0x000fea0003800000 */
.L_x_7:
[----:B------:R-:W-:Y:S02]  /*0d10*/  ULDC.64 UR4, c[0x0][0x588] ;  /* 0x0001620000047ab9 */ /* 0x000fe40000000a00 */
[----:B------:R-:W-:-:S04]  /*0d20*/  ISETP.NE.U32.AND P0, PT, RZ, UR4, PT ;  /* 0x00000004ff007c0c */ /* 0x000fc8000bf05070 */
[----:B------:R-:W-:-:S13]  /*0d30*/  ISETP.NE.AND.EX P0, PT, RZ, UR5, PT, P0 ;  /* 0x00000005ff007c0c */ /* 0x000fda000bf05300 */
[----:B------:R-:W-:Y:S05]  /*0d40*/  @!P0 BRA `(.L_x_9) ;  /* 0x00000000000c8947 */ /* 0x000fea0003800000 */
[----:B------:R-:W0:Y:S02]  /*0d50*/  LDC.64 R122, c[0x0][0x588] ;  /* 0x00016200ff7a7b82 */ /* 0x000e240000000a00 */
[----:B0-----:R1:W5:Y:S01]  /*0d60*/  LDG.E R122, desc[UR36][R122.64] ;  /* 0x000000247a7a7981 */ /* 0x001362000c1e1900 */
[----:B------:R-:W-:Y:S05]  /*0d70*/  BRA `(.L_x_8) ;  /* 0x0000000000087947 */ /* 0x000fea0003800000 */
.L_x_9:
[----:B------:R-:W-:Y:S02]  /*0d80*/  ULDC UR4, c[0x0][0x580] ;  /* 0x0001600000047ab9 */ /* 0x000fe40000000800 */
[----:B------:R-:W-:-:S07]  /*0d90*/  IMAD.U32 R122, RZ, RZ, UR4 ;  /* 0x00000004ff7a7e24 */ /* 0x000fce000f8e00ff */
.L_x_8:
[----:B------:R-:W-:Y:S02]  /*0da0*/  ULDC.64 UR4, c[0x0][0x5a0] ;  /* 0x0001680000047ab9 */ /* 0x000fe40000000a00 */
[----:B------:R-:W-:-:S04]  /*0db0*/  ISETP.NE.U32.AND P0, PT, RZ, UR4, PT ;  /* 0x00000004ff007c0c */ /* 0x000fc8000bf05070 */
[----:B------:R-:W-:-:S13]  /*0dc0*/  ISETP.NE.AND.EX P0, PT, RZ, UR5, PT, P0 ;  /* 0x00000005ff007c0c */ /* 0x000fda000bf05300 */
[----:B------:R-:W-:Y:S05]  /*0dd0*/  @!P0 BRA `(.L_x_10) ;  /* 0x00000000001c8947 */ /* 0x000fea0003800000 */
[----:B0-----:R-:W0:Y:S02]  /*0de0*/  LDC.64 R6, c[0x0][0x5a0] ;  /* 0x00016800ff067b82 */ /* 0x001e240000000a00 */
[----:B0-----:R-:W2:Y:S02]  /*0df0*/  LDG.E.64 R6, desc[UR36][R6.64] ;  /* 0x0000002406067981 */ /* 0x001ea4000c1e1b00 */
[----:B--2---:R-:W-:-:S04]  /*0e00*/  ISETP.NE.U32.AND P0, PT, R6, RZ, PT ;  /* 0x000000ff0600720c */ /* 0x004fc80003f05070 */
[----:B------:R-:W-:-:S13]  /*0e10*/  ISETP.NE.AND.EX P0, PT, R7, RZ, PT, P0 ;  /* 0x000000ff0700720c */ /* 0x000fda0003f05300 */
[----:B------:R-:W-:Y:S05]  /*0e20*/  @!P0 BRA `(.L_x_10) ;  /* 0x0000000000088947 */ /* 0x000fea0003800000 */
[----:B-1----:R0:W5:Y:S01]  /*0e30*/  LD.E R123, desc[UR36][R6.64] ;  /* 0x00000024067b7980 */ /* 0x002162000c101900 */
[----:B------:R-:W-:Y:S05]  /*0e40*/  BRA `(.L_x_11) ;  /* 0x0000000000247947 */ /* 0x000fea0003800000 */
.L_x_10:
[----:B------:R-:W-:Y:S02]  /*0e50*/  ULDC.64 UR4, c[0x0][0x590] ;  /* 0x0001640000047ab9 */ /* 0x000fe40000000a00 */
[----:B------:R-:W-:-:S04]  /*0e60*/  ISETP.NE.U32.AND P0, PT, RZ, UR4, PT ;  /* 0x00000004ff007c0c */ /* 0x000fc8000bf05070 */
[----:B------:R-:W-:-:S13]  /*0e70*/  ISETP.NE.AND.EX P0, PT, RZ, UR5, PT, P0 ;  /* 0x00000005ff007c0c */ /* 0x000fda000bf05300 */
[----:B------:R-:W-:Y:S05]  /*0e80*/  @!P0 BRA `(.L_x_12) ;  /* 0x00000000000c8947 */ /* 0x000fea0003800000 */
[----:B0-----:R-:W1:Y:S02]  /*0e90*/  LDC.64 R6, c[0x0][0x590] ;  /* 0x00016400ff067b82 */ /* 0x001e640000000a00 */
[----:B-1----:R1:W5:Y:S01]  /*0ea0*/  LDG.E R123, desc[UR36][R6.64] ;  /* 0x00000024067b7981 */ /* 0x002362000c1e1900 */
[----:B------:R-:W-:Y:S05]  /*0eb0*/  BRA `(.L_x_11) ;  /* 0x0000000000087947 */ /* 0x000fea0003800000 */
.L_x_12:
[----:B------:R-:W-:Y:S02]  /*0ec0*/  ULDC UR4, c[0x0][0x584] ;  /* 0x0001610000047ab9 */ /* 0x000fe40000000800 */
[----:B-1----:R-:W-:-:S07]  /*0ed0*/  IMAD.U32 R123, RZ, RZ, UR4 ;  /* 0x00000004ff7b7e24 */ /* 0x002fce000f8e00ff */
.L_x_11:
[----:B------:R-:W-:-:S13]  /*0ee0*/  LOP3.LUT P0, RZ, R0, 0xff, RZ, 0xc0, !PT ;  /* 0x000000ff00ff7812 */ /* 0x000fda000780c0ff */
[----:B------:R-:W-:Y:S05]  /*0ef0*/  @!P0 EXIT ;  /* 0x000000000000894d */ /* 0x000fea0003800000 */
[----:B------:R-:W2:Y:S01]  /*0f00*/  LDC R125, c[0x0][0x658] ;  /* 0x00019600ff7d7b82 */ /* 0x000ea20000000800 */
[----:B------:R-:W-:Y:S01]  /*0f10*/  ULDC.64 UR6, c[0x0][0x288] ;  /* 0x0000a20000067ab9 */ /* 0x000fe20000000a00 */
[----:B------:R-:W-:Y:S01]  /*0f20*/  LOP3.LUT R14, R14, 0x1, RZ, 0xc0, !PT ;  /* 0x000000010e0e7812 */ /* 0x000fe200078ec0ff */
[----:B------:R-:W-:Y:S01]  /*0f30*/  UIADD3 UR4, UR7, 0xff, URZ ;  /* 0x000000ff07047890 */ /* 0x000fe2000fffe03f */
[----:B------:R-:W-:Y:S01]  /*0f40*/  SHF.R.U32.HI R0, RZ, 0x2, R4 ;  /* 0x00000002ff007819 */ /* 0x000fe20000011604 */
[----:B------:R-:W-:Y:S01]  /*0f50*/  IMAD.U32 R3, RZ, RZ, UR6 ;  /* 0x00000006ff037e24 */ /* 0x000fe2000f8e00ff */
[----:B------:R-:W-:Y:S01]  /*0f60*/  SHF.R.U32.HI R5, RZ, 0x1, R5 ;  /* 0x00000001ff057819 */ /* 0x000fe20000011605 */
[----:B------:R-:W-:Y:S01]  /*0f70*/  USHF.R.S32.HI UR5, URZ, 0x1f, UR4 ;  /* 0x0000001f3f057899 */ /* 0x000fe20008011404 */
[----:B------:R-:W-:Y:S01]  /*0f80*/  LOP3.LUT R124, R4, 0x3, RZ, 0xc0, !PT ;  /* 0x00000003047c7812 */ /* 0x000fe200078ec0ff */
[----:B01----:R-:W-:Y:S01]  /*0f90*/  IMAD.SHL.U32 R7, R14, 0x40, RZ ;  /* 0x000000400e077824 */ /* 0x003fe200078e00ff */
[----:B------:R-:W-:Y:S01]  /*0fa0*/  LOP3.LUT R0, R0, 0x7, RZ, 0xc0, !PT ;  /* 0x0000000700007812 */ /* 0x000fe200078ec0ff */
[----:B------:R-:W-:Y:S01]  /*0fb0*/  ULEA.HI UR5, UR5, UR4, URZ, 0x8 ;  /* 0x0000000405057291 */ /* 0x000fe2000f8f403f */
[----:B------:R-:W-:Y:S01]  /*0fc0*/  LOP3.LUT R5, R5, 0x30, RZ, 0xc0, !PT ;  /* 0x0000003005057812 */ /* 0x000fe200078ec0ff */
[----:B------:R-:W-:Y:S01]  /*0fd0*/  IMAD R124, R124, -0x2, R3 ;  /* 0xfffffffe7c7c7824 */ /* 0x000fe200078e0203 */
[--C-:B------:R-:W-:Y:S01]  /*0fe0*/  LOP3.LUT R22, R7, 0x40, R0.reuse, 0xe2, !PT ;  /* 0x0000004007167812 */ /* 0x100fe200078ee200 */
[----:B------:R-:W-:Y:S01]  /*0ff0*/  USHF.R.S32.HI UR43, URZ, 0x8, UR5 ;  /* 0x000000083f2b7899 */ /* 0x000fe20008011405 */
[----:B------:R-:W-:Y:S01]  /*1000*/  IADD3 R3, RZ, -R5, -R0 ;  /* 0x80000005ff037210 */ /* 0x000fe20007ffe800 */
[----:B------:R-:W-:Y:S01]  /*1010*/  IMAD.MOV.U32 R0, RZ, RZ, -0x1 ;  /* 0xffffffffff007424 */ /* 0x000fe200078e00ff */
[----:B------:R-:W-:Y:S01]  /*1020*/  LOP3.LUT R127, R4, 0x80, RZ, 0xc0, !PT ;  /* 0x00000080047f7812 */ /* 0x000fe200078ec0ff */
[----:B------:R-:W-:Y:S01]  /*1030*/  UISETP.LT.AND UP0, UPT, UR43, 0x1, UPT ;  /* 0x000000012b00788c */ /* 0x000fe2000bf01270 */
[----:B------:R-:W-:Y:S01]  /*1040*/  IMAD.MOV.U32 R6, RZ, RZ, 0x1 ;  /* 0x00000001ff067424 */ /* 0x000fe200078e00ff */
[----:B------:R-:W-:Y:S01]  /*1050*/  ULDC UR4, c[0x0][0x284] ;  /* 0x0000a10000047ab9 */ /* 0x000fe20000000800 */
[----:B------:R-:W-:Y:S01]  /*1060*/  IMAD R3, R14, -0x40, R3 ;  /* 0xffffffc00e037824 */ /* 0x000fe200078e0203 */
[----:B------:R-:W-:Y:S01]  /*1070*/  USEL UR44, UR43, 0x1, UP0 ;  /* 0x000000012b2c7887 */ /* 0x000fe20008000000 */
[----:B--2---:R-:W-:Y:S01]  /*1080*/  SHF.L.U32 R0, R0, R125, RZ ;  /* 0x0000007d00007219 */ /* 0x004fe200000006ff */
[----:B------:R-:W-:Y:S01]  /*1090*/  IMAD.SHL.U32 R126, R4, 0x2, RZ ;  /* 0x00000002047e7824 */ /* 0x000fe200078e00ff */
[----:B------:R-:W-:Y:S01]  /*10a0*/  LOP3.LUT R22, R22, R5, RZ, 0xfc, !PT ;  /* 0x0000000516167212 */ /* 0x000fe200078efcff */
[----:B------:R-:W-:Y:S01]  /*10b0*/  VIADD R129, R3, UR4 ;  /* 0x0000000403817c36 */ /* 0x000fe20008000000 */
[----:B------:R-:W-:Y:S01]  /*10c0*/  SHF.L.U32 R125, R6, R125, RZ ;  /* 0x0000007d067d7219 */ /* 0x000fe200000006ff */
[----:B------:R-:W-:Y:S01]  /*10d0*/  IMAD.MOV.U32 R23, RZ, RZ, RZ ;  /* 0x000000ffff177224 */ /* 0x000fe200078e00ff */
[----:B------:R-:W-:Y:S01]  /*10e0*/  SHF.R.U32.HI R127, RZ, 0x7, R127 ;  /* 0x00000007ff7f7819 */ /* 0x000fe2000001167f */
[----:B------:R-:W-:Y:S01]  /*10f0*/  UIADD3 UR44, UR43, -UR44, URZ ;  /* 0x8000002c2b2c7290 */ /* 0x000fe2000fffe03f */
[----:B------:R-:W-:Y:S01]  /*1100*/  LOP3.LUT R128, RZ, R0, RZ, 0x33, !PT ;  /* 0x00000000ff807212 */ /* 0x000fe200078e33ff */
[----:B------:R-:W-:Y:S01]  /*1110*/  UMOV UR40, URZ ;  /* 0x0000003f00287c82 */ /* 0x000fe20008000000 */
[----:B------:R-:W-:-:S09]  /*1120*/  UMOV UR42, URZ ;  /* 0x0000003f002a7c82 */ /* 0x000fd20008000000 */
.L_x_226:
[----:B0-----:R-:W0:Y:S01]  /*1130*/  SHFL.IDX PT, R0, R127, RZ, 0x1f ;  /* 0x00001fff7f007589 */ /* 0x001e2200000e0000 */
[----:B------:R-:W1:Y:S01]  /*1140*/  S2UR UR7, SR_CgaCtaId ;  /* 0x00000000000779c3 */ /* 0x000e620000008800 */
[----:B------:R-:W-:Y:S01]  /*1150*/  UMOV UR6, 0x400 ;  /* 0x0000040000067882 */ /* 0x000fe20000000000 */
[----:B0-----:R-:W-:Y:S01]  /*1160*/  R2UR UR4, R0 ;  /* 0x00000000000472ca */ /* 0x001fe200000e0000 */
[----:B-1----:R-:W-:-:S12]  /*1170*/  ULEA UR6, UR7, UR6, 0x18 ;  /* 0x0000000607067291 */ /* 0x002fd8000f8ec03f */
[----:B------:R-:W-:-:S04]  /*1180*/  ULEA.HI UR5, UR4, UR4, URZ, 0x1 ;  /* 0x0000000404057291 */ /* 0x000fc8000f8f083f */
[----:B------:R-:W-:-:S04]  /*1190*/  ULOP3.LUT UR5, UR5, 0x7fffe, URZ, 0xc0, !UPT ;  /* 0x0007fffe05057892 */ /* 0x000fc8000f8ec03f */
[----:B------:R-:W-:-:S03]  /*11a0*/  UIADD3 UR5, UR4, -UR5, URZ ;  /* 0x8000000504057290 */ /* 0x000fc6000fffe03f */
[----:B------:R-:W-:Y:S01]  /*11b0*/  ULDC UR4, c[0x0][0x28c] ;  /* 0x0000a30000047ab9 */ /* 0x000fe20000000800 */
[----:B------:R-:W-:Y:S01]  /*11c0*/  ULEA UR5, UR5, UR6, 0xd ;  /* 0x0000000605057291 */ /* 0x000fe2000f8e683f */
[----:B------:R-:W-:-:S03]  /*11d0*/  ISETP.LT.AND P0, PT, RZ, UR4, PT ;  /* 0x00000004ff007c0c */ /* 0x000fc6000bf01270 */
[----:B------:R-:W-:-:S04]  /*11e0*/  UIADD3 UR5, UR5, 0x100, URZ ;  /* 0x0000010005057890 */ /* 0x000fc8000fffe03f */
[----:B------:R-:W-:-:S04]  /*11f0*/  USHF.R.U32.HI UR5, URZ, 0x4, UR5 ;  /* 0x000000043f057899 */ /* 0x000fc80008011605 */
[----:B------:R-:W-:-:S04]  /*1200*/  ULOP3.LUT UR5, UR5, 0x3fff, URZ, 0xc0, !UPT ;  /* 0x00003fff05057892 */ /* 0x000fc8000f8ec03f */
[----:B------:R-:W-:Y:S01]  /*1210*/  ULOP3.LUT UR45, UR5, 0x10000, URZ, 0xfc, !UPT ;  /* 0x00010000052d7892 */ /* 0x000fe2000f8efc3f */
[----:B--2-4-:R-:W-:Y:S11]  /*1220*/  @P0 BRA `(.L_x_13) ;  /* 0x0000000000400947 */ /* 0x014ff60003800000 */
[----:B------:R-:W-:Y:S01]  /*1230*/  MOV R0, 0x0 ;  /* 0x0000000000007802 */ /* 0x000fe20000000f00 */
[----:B------:R-:W-:Y:S01]  /*1240*/  ULDC.64 UR4, c[0x4][0x68] ;  /* 0x01001a0000047ab9 */ /* 0x000fe20000000a00 */
[----:B------:R-:W-:Y:S01]  /*1250*/  ULDC.64 UR6, c[0x4][0x8] ;  /* 0x0100020000067ab9 */ /* 0x000fe20000000a00 */
[----:B------:R-:W-:Y:S01]  /*1260*/  IMAD.U32 R4, RZ, RZ, UR4 ;  /* 0x00000004ff047e24 */ /* 0x000fe2000f8e00ff */
[----:B------:R0:W1:Y:S01]  /*1270*/  LDC.64 R14, c[0x4][R0] ;  /* 0x01000000000e7b82 */ /* 0x0000620000000a00 */
[----:B------:R-:W-:Y:S01]  /*1280*/  IMAD.U32 R5, RZ, RZ, UR5 ;  /* 0x00000005ff057e24 */ /* 0x000fe2000f8e00ff */
[----:B------:R-:W-:Y:S01]  /*1290*/  ULDC.64 UR4, c[0x4][0x70] ;  /* 0x01001c0000047ab9 */ /* 0x000fe20000000a00 */
[----:B------:R-:W-:Y:S02]  /*12a0*/  IMAD.U32 R10, RZ, RZ, UR6 ;  /* 0x00000006ff0a7e24 */ /* 0x000fe4000f8e00ff */
[----:B------:R-:W-:Y:S02]  /*12b0*/  IMAD.U32 R6, RZ, RZ, UR4 ;  /* 0x00000004ff067e24 */ /* 0x000fe4000f8e00ff */
[----:B------:R-:W-:-:S02]  /*12c0*/  IMAD.U32 R7, RZ, RZ, UR5 ;  /* 0x00000005ff077e24 */ /* 0x000fc4000f8e00ff */
[----:B------:R-:W-:Y:S02]  /*12d0*/  IMAD.U32 R11, RZ, RZ, UR7 ;  /* 0x00000007ff0b7e24 */ /* 0x000fe4000f8e00ff */
[----:B------:R-:W-:Y:S02]  /*12e0*/  IMAD.MOV.U32 R8, RZ, RZ, 0x1e1 ;  /* 0x000001e1ff087424 */ /* 0x000fe400078e00ff */
[----:B------:R-:W-:Y:S02]  /*12f0*/  IMAD.MOV.U32 R12, RZ, RZ, 0x1 ;  /* 0x00000001ff0c7424 */ /* 0x000fe400078e00ff */
[----:B0-----:R-:W-:-:S07]  /*1300*/  IMAD.MOV.U32 R13, RZ, RZ, RZ ;  /* 0x000000ffff0d7224 */ /* 0x001fce00078e00ff */
[----:B------:R-:W-:-:S07]  /*1310*/  LEPC R20, `(.L_x_13) ;  /* 0x000000001014794e */ /* 0x000fce0000000000 */
[----:B-1---5:R-:W-:Y:S05]  /*1320*/  CALL.ABS.NOINC R14 ;  /* 0x000000000e007343 */ /* 0x022fea0003c00000 */
.L_x_13:
[----:B------:R-:W-:-:S04]  /*1330*/  LOP3.LUT R0, R18, 0x1, RZ, 0xfc, !PT ;  /* 0x0000000112007812 */ /* 0x000fc800078efcff */
[----:B------:R-:W-:-:S13]  /*1340*/  ISETP.NE.AND P0, PT, R0, 0x3, PT ;  /* 0x000000030000780c */ /* 0x000fda0003f05270 */
[----:B------:R-:W-:Y:S05]  /*1350*/  @!P0 BRA `(.L_x_14) ;  /* 0x0000000000048947 */ /* 0x000fea0003800000 */
[----:B------:R-:W-:Y:S01]  /*1360*/  BPT.TRAP 0x1 ;  /* 0x000000040000795c */ /* 0x000fe20000300000 */
.L_x_14:
[----:B------:R-:W0:Y:S01]  /*1370*/  S2UR UR5, SR_CgaCtaId ;  /* 0x00000000000579c3 */ /* 0x000e220000008800 */
[----:B------:R-:W-:Y:S01]  /*1380*/  UMOV UR4, 0x400 ;  /* 0x0000040000047882 */ /* 0x000fe20000000000 */
[----:B------:R-:W-:Y:S02]  /*1390*/  IMAD.U32 R0, RZ, RZ, UR40 ;  /* 0x00000028ff007e24 */ /* 0x000fe4000f8e00ff */
[----:B------:R-:W-:-:S03]  /*13a0*/  IMAD.U32 R3, RZ, RZ, UR42 ;  /* 0x0000002aff037e24 */ /* 0x000fc6000f8e00ff */
[----:B------:R-:W-:Y:S01]  /*13b0*/  SHF.L.U32 R0, R0, 0x1f, RZ ;  /* 0x0000001f00007819 */ /* 0x000fe200000006ff */
[----:B0-----:R-:W-:-:S06]  /*13c0*/  ULEA UR4, UR5, UR4, 0x18 ;  /* 0x0000000405047291 */ /* 0x001fcc000f8ec03f */
[----:B------:R-:W-:-:S04]  /*13d0*/  IMAD.U32 R6, RZ, RZ, UR4 ;  /* 0x00000004ff067e24 */ /* 0x000fc8000f8e00ff */
[----:B------:R-:W-:-:S04]  /*13e0*/  IMAD R3, R3, 0x8, R6 ;  /* 0x0000000803037824 */ /* 0x000fc800078e0206 */
[----:B------:R0:W1:Y:S01]  /*13f0*/  SYNCS.PHASECHK.TRANS64.TRYWAIT P1, [R3+URZ], R0 ;  /* 0x00000000030075a7 */ /* 0x000062000802017f */
[----:B------:R-:W-:Y:S05]  /*1400*/  @!P0 BRA `(.L_x_15) ;  /* 0x0000000000048947 */ /* 0x000fea0003800000 */
[----:B------:R-:W-:Y:S01]  /*1410*/  BPT.TRAP 0x1 ;  /* 0x000000040000795c */ /* 0x000fe20000300000 */
.L_x_15:
[----:B------:R-:W-:-:S05]  /*1420*/  IMAD.U32 R4, RZ, RZ, UR44 ;  /* 0x0000002cff047e24 */ /* 0x000fca000f8e00ff */
[----:B------:R-:W-:Y:S01]  /*1430*/  ISETP.GE.AND P2, PT, R4, 0x1, PT ;  /* 0x000000010400780c */ /* 0x000fe20003f46270 */
[----:B-1----:R-:W-:-:S12]  /*1440*/  @P1 BRA `(.L_x_16) ;  /* 0x0000000000081947 */ /* 0x002fd80003800000 */
[----:B------:R-:W1:Y:S02]  /*1450*/  SYNCS.PHASECHK.TRANS64.TRYWAIT P1, [R3+URZ], R0 ;  /* 0x00000000030075a7 */ /* 0x000e64000802017f */
[----:B-1----:R-:W-:Y:S05]  /*1460*/  @!P1 BRA `(.L_x_17) ;  /* 0x00000078006c9947 */ /* 0x002fea0003800000 */
.L_x_16:
[----:B------:R-:W-:Y:S05]  /*1470*/  WARPSYNC.ALL ;  /* 0x0000000000007948 */ /* 0x000fea0003800000 */
[----:B------:R-:W-:Y:S01]  /*1480*/  R2UR UR4, R6 ;  /* 0x00000000060472ca */ /* 0x000fe200000e0000 */
[----:B------:R-:W-:Y:S01]  /*1490*/  ULEA UR8, UR42, UR45, 0xc ;  /* 0x0000002d2a087291 */ /* 0x000fe2000f8e603f */
[----:B------:R-:W-:Y:S01]  /*14a0*/  WARPGROUP.ARRIVE ;  /* 0x00000000000079c5 */ /* 0x000fe20000000000 */
[----:B------:R-:W-:Y:S01]  /*14b0*/  UMOV UR9, 0x40000040 ;  /* 0x4000004000097882 */ /* 0x000fe20000000000 */
[----:B------:R-:W-:Y:S01]  /*14c0*/  UMOV UR11, 0x40000040 ;  /* 0x40000040000b7882 */ /* 0x000fe20000000000 */
[----:B------:R-:W-:Y:S01]  /*14d0*/  UIADD3 UR12, UR8, 0x400, URZ ;  /* 0x00000400080c7890 */ /* 0x000fe2000fffe03f */
[----:B------:R-:W-:Y:S01]  /*14e0*/  UMOV UR15, UR11 ;  /* 0x0000000b000f7c82 */ /* 0x000fe20008000000 */
[----:B------:R-:W-:-:S06]  /*14f0*/  UMOV UR13, 0x40000040 ;  /* 0x40000040000d7882 */ /* 0x000fcc0000000000 */
[----:B------:R-:W-:-:S04]  /*1500*/  UIADD3 UR4, UR4, 0x20100, URZ ;  /* 0x0002010004047890 */ /* 0x000fc8000fffe03f */
[----:B------:R-:W-:-:S04]  /*1510*/  USHF.R.U32.HI UR4, URZ, 0x4, UR4 ;  /* 0x000000043f047899 */ /* 0x000fc80008011604 */
[----:B------:R-:W-:-:S04]  /*1520*/  ULOP3.LUT UR4, UR4, 0x3fff, URZ, 0xc0, !UPT ;  /* 0x00003fff04047892 */ /* 0x000fc8000f8ec03f */
[----:B------:R-:W-:-:S04]  /*1530*/  ULOP3.LUT UR4, UR4, 0x10000, URZ, 0xfc, !UPT ;  /* 0x0001000004047892 */ /* 0x000fc8000f8efc3f */
[----:B------:R-:W-:-:S07]  /*1540*/  UIMAD UR6, UR42, 0x600, UR4 ;  /* 0x000006002a0678a4 */ /* 0x000fce000f8e0204 */
[----:B------:R-:W-:Y:S02]  /*1550*/  UMOV UR10, UR6 ;  /* 0x00000006000a7c82 */ /* 0x000fe40008000000 */
[----:B------:R-:W-:Y:S01]  /*1560*/  IGMMA.64x96x32.S8.S8 R72, gdesc[UR8], RZ, !UPT, gsb0 ;  /* 0x02a00000084879f1 */ /* 0x000fe2000c0410ff */
[----:B------:R-:W-:Y:S02]  /*1570*/  UMOV UR14, UR10 ;  /* 0x0000000a000e7c82 */ /* 0x000fe40008000000 */
[----:B------:R-:W-:Y:S02]  /*1580*/  WARPGROUP.DEPBAR.LE gsb0, 0x0 ;  /* 0x00008000000079c5 */ /* 0x000fe40000010000 */
[----:B------:R-:W-:-:S06]  /*1590*/  WARPGROUP.ARRIVE ;  /* 0x00000000000079c5 */ /* 0x000fcc0000000000 */
[----:B------:R-:W-:Y:S01]  /*15a0*/  IGMMA.64x96x32.S8.S8 R24, gdesc[UR12], RZ, !UPT, gsb0 ;  /* 0x02a000000c1879f1 */ /* 0x000fe2000c0410ff */
[----:B------:R-:W-:Y:S02]  /*15b0*/  UIADD3 UR12, UR8, 0x2, URZ ;  /* 0x00000002080c7890 */ /* 0x000fe4000fffe03f */
[----:B------:R-:W-:Y:S01]  /*15c0*/  UIADD3 UR14, UR6, 0x2, URZ ;  /* 0x00000002060e7890 */ /* 0x000fe2000fffe03f */
[----:B------:R-:W-:Y:S01]  /*15d0*/  UMOV UR13, 0x40000040 ;  /* 0x40000040000d7882 */ /* 0x000fe20000000000 */
[----:B------:R-:W-:Y:S01]  /*15e0*/  UMOV UR15, 0x40000040 ;  /* 0x40000040000f7882 */ /* 0x000fe20000000000 */
[----:B------:R-:W-:Y:S02]  /*15f0*/  WARPGROUP.DEPBAR.LE gsb0, 0x0 ;  /* 0x00008000000079c5 */ /* 0x000fe40000010000 */
[----:B------:R-:W-:-:S06]  /*1600*/  WARPGROUP.ARRIVE ;  /* 0x00000000000079c5 */ /* 0x000fcc0000000000 */
[----:B------:R-:W-:Y:S01]  /*1610*/  IGMMA.64x96x32.S8.S8 R72, gdesc[UR12], R72, gsb0 ;  /* 0x02a000000c4879f1 */ /* 0x000fe20008041048 */
[----:B------:R-:W-:Y:S01]  /*1620*/  UIADD3 UR12, UR8, 0x402, URZ ;  /* 0x00000402080c7890 */ /* 0x000fe2000fffe03f */
[----:B------:R-:W-:Y:S01]  /*1630*/  UMOV UR13, 0x40000040 ;  /* 0x40000040000d7882 */ /* 0x000fe20000000000 */
[----:B------:R-:W-:Y:S02]  /*1640*/  WARPGROUP.DEPBAR.LE gsb0, 0x0 ;  /* 0x00008000000079c5 */ /* 0x000fe40000010000 */
[----:B------:R-:W-:-:S06]  /*1650*/  WARPGROUP.ARRIVE ;  /* 0x00000000000079c5 */ /* 0x000fcc0000000000 */
[----:B------:R-:W-:Y:S01]  /*1660*/  IGMMA.64x96x32.S8.S8 R24, gdesc[UR12], R24, gsb0 ;  /* 0x02a000000c1879f1 */ /* 0x000fe20008041018 */
        /* <DEDUP_REMOVED lines=71> */
[----:B------:R-:W-:Y:S03]  /*1ae0*/  IGMMA.64x96x32.S8.S8 R24, gdesc[UR12], R24, gsb0 ;  /* 0x02a000000c1879f1 */ /* 0x000fe60008041018 */
[----:B------:R-:W-:Y:S02]  /*1af0*/  WARPGROUP.DEPBAR.LE gsb0, 0x0 ;  /* 0x00008000000079c5 */ /* 0x000fe40000010000 */
[----:B------:R-:W-:Y:S05]  /*1b00*/  @!P2 BRA `(.L_x_18) ;  /* 0x000000080038a947 */ /* 0x000fea0003800000 */
[----:B------:R-:W-:Y:S01]  /*1b10*/  UIADD3 UR5, UR42, 0x1, URZ ;  /* 0x000000012a057890 */ /* 0x000fe2000fffe03f */
[----:B01----:R-:W-:Y:S02]  /*1b20*/  IMAD.U32 R0, RZ, RZ, UR44 ;  /* 0x0000002cff007e24 */ /* 0x003fe4000f8e00ff */
[----:B------:R-:W-:Y:S01]  /*1b30*/  IMAD.U32 R3, RZ, RZ, UR42 ;  /* 0x0000002aff037e24 */ /* 0x000fe2000f8e00ff */
[----:B------:R-:W-:-:S04]  /*1b40*/  UISETP.NE.AND UP0, UPT, UR5, 0x2, UPT ;  /* 0x000000020500788c */ /* 0x000fc8000bf05270 */
[----:B------:R-:W-:Y:S02]  /*1b50*/  USEL UR6, URZ, 0x1, UP0 ;  /* 0x000000013f067887 */ /* 0x000fe40008000000 */
[----:B------:R-:W-:Y:S02]  /*1b60*/  USEL UR5, UR5, URZ, UP0 ;  /* 0x0000003f05057287 */ /* 0x000fe40008000000 */
[----:B------:R-:W-:-:S06]  /*1b70*/  ULOP3.LUT UR6, UR40, UR6, URZ, 0x3c, !UPT ;  /* 0x0000000628067292 */ /* 0x000fcc000f8e3c3f */
[----:B------:R-:W-:-:S07]  /*1b80*/  IMAD.U32 R7, RZ, RZ, UR6 ;  /* 0x00000006ff077e24 */ /* 0x000fce000f8e00ff */
.L_x_25:
[----:B0-----:R-:W-:Y:S05]  /*1b90*/  @!P0 BRA `(.L_x_19) ;  /* 0x0000000000048947 */ /* 0x001fea0003800000 */
[----:B------:R-:W-:Y:S01]  /*1ba0*/  BPT.TRAP 0x1 ;  /* 0x000000040000795c */ /* 0x000fe20000300000 */
.L_x_19:
[----:B------:R-:W0:Y:S01]  /*1bb0*/  S2UR UR7, SR_CgaCtaId ;  /* 0x00000000000779c3 */ /* 0x000e220000008800 */
[----:B------:R-:W-:Y:S01]  /*1bc0*/  UMOV UR6, 0x400 ;  /* 0x0000040000067882 */ /* 0x000fe20000000000 */
[----:B------:R-:W-:Y:S01]  /*1bd0*/  IMAD.U32 R5, RZ, RZ, UR5 ;  /* 0x00000005ff057e24 */ /* 0x000fe2000f8e00ff */
[----:B------:R-:W-:Y:S01]  /*1be0*/  SHF.L.U32 R4, R7, 0x1f, RZ ;  /* 0x0000001f07047819 */ /* 0x000fe200000006ff */
[----:B0-----:R-:W-:-:S06]  /*1bf0*/  ULEA UR6, UR7, UR6, 0x18 ;  /* 0x0000000607067291 */ /* 0x001fcc000f8ec03f */
[----:B------:R-:W-:-:S04]  /*1c00*/  IMAD.U32 R6, RZ, RZ, UR6 ;  /* 0x00000006ff067e24 */ /* 0x000fc8000f8e00ff */
[----:B------:R-:W-:-:S04]  /*1c10*/  IMAD R5, R5, 0x8, R6 ;  /* 0x0000000805057824 */ /* 0x000fc800078e0206 */
[----:B------:R0:W1:Y:S01]  /*1c20*/  SYNCS.PHASECHK.TRANS64.TRYWAIT P1, [R5+URZ], R4 ;  /* 0x00000004050075a7 */ /* 0x000062000802017f */
[----:B------:R-:W-:Y:S05]  /*1c30*/  @!P0 BRA `(.L_x_20) ;  /* 0x0000000000048947 */ /* 0x000fea0003800000 */
[----:B------:R-:W-:Y:S01]  /*1c40*/  BPT.TRAP 0x1 ;  /* 0x000000040000795c */ /* 0x000fe20000300000 */
.L_x_20:
[----:B-1----:R-:W-:Y:S05]  /*1c50*/  @P1 BRA `(.L_x_21) ;  /* 0x0000000000081947 */ /* 0x002fea0003800000 */
[----:B------:R-:W1:Y:S02]  /*1c60*/  SYNCS.PHASECHK.TRANS64.TRYWAIT P1, [R5+URZ], R4 ;  /* 0x00000004050075a7 */ /* 0x000e64000802017f */
[----:B-1----:R-:W-:Y:S05]  /*1c70*/  @!P1 BRA `(.L_x_22) ;  /* 0x00000070007c9947 */ /* 0x002fea0003800000 */
.L_x_21:
[----:B------:R-:W-:Y:S01]  /*1c80*/  ULEA UR8, UR5, UR45, 0xc ;  /* 0x0000002d05087291 */ /* 0x000fe2000f8e603f */
[----:B------:R-:W-:Y:S01]  /*1c90*/  WARPGROUP.ARRIVE ;  /* 0x00000000000079c5 */ /* 0x000fe20000000000 */
[----:B------:R-:W-:Y:S01]  /*1ca0*/  UIMAD UR6, UR5, 0x600, UR4 ;  /* 0x00000600050678a4 */ /* 0x000fe2000f8e0204 */
[----:B------:R-:W-:Y:S01]  /*1cb0*/  UMOV UR9, 0x40000040 ;  /* 0x4000004000097882 */ /* 0x000fe20000000000 */
[----:B------:R-:W-:Y:S01]  /*1cc0*/  UMOV UR11, 0x40000040 ;  /* 0x40000040000b7882 */ /* 0x000fe20000000000 */
[----:B------:R-:W-:Y:S01]  /*1cd0*/  UIADD3 UR12, UR8, 0x400, URZ ;  /* 0x00000400080c7890 */ /* 0x000fe2000fffe03f */
[----:B------:R-:W-:-:S03]  /*1ce0*/  UMOV UR15, UR11 ;  /* 0x0000000b000f7c82 */ /* 0x000fc60008000000 */
[----:B------:R-:W-:Y:S01]  /*1cf0*/  UMOV UR10, UR6 ;  /* 0x00000006000a7c82 */ /* 0x000fe20008000000 */
[----:B------:R-:W-:Y:S01]  /*1d00*/  UMOV UR13, 0x40000040 ;  /* 0x40000040000d7882 */ /* 0x000fe20000000000 */
[----:B------:R-:W-:Y:S01]  /*1d10*/  IGMMA.64x96x32.S8.S8 R72, gdesc[UR8], R72, gsb0 ;  /* 0x02a00000084879f1 */ /* 0x000fe20008041048 */
[----:B------:R-:W-:Y:S02]  /*1d20*/  UMOV UR14, UR10 ;  /* 0x0000000a000e7c82 */ /* 0x000fe40008000000 */
        /* <DEDUP_REMOVED lines=89> */
[----:B------:R-:W-:Y:S01]  /*22c0*/  BPT.TRAP 0x1 ;  /* 0x000000040000795c */ /* 0x000fe20000300000 */
.L_x_23:
[----:B01----:R-:W-:Y:S01]  /*22d0*/  IMAD R4, R3, 0x8, R6 ;  /* 0x0000000803047824 */ /* 0x003fe200078e0206 */
[----:B------:R-:W-:-:S03]  /*22e0*/  ISETP.GT.U32.AND P1, PT, R18, 0x1, PT ;  /* 0x000000011200780c */ /* 0x000fc60003f24070 */
[----:B------:R-:W-:-:S05]  /*22f0*/  VIADD R4, R4, 0x10 ;  /* 0x0000001004047836 */ /* 0x000fca0000000000 */
[----:B------:R-:W-:-:S04]  /*2300*/  PRMT R4, RZ, 0x654, R4 ;  /* 0x00000654ff047816 */ /* 0x000fc80000000004 */
[----:B------:R0:W-:Y:S01]  /*2310*/  SYNCS.ARRIVE.TRANS64.RED.A1T0 RZ, [R4+URZ], RZ ;  /* 0x000000ff04ff79a7 */ /* 0x0001e2000810043f */
[----:B------:R-:W-:Y:S05]  /*2320*/  @P1 BRA `(.L_x_24) ;  /* 0x0000000000041947 */ /* 0x000fea0003800000 */
[----:B------:R-:W-:Y:S01]  /*2330*/  BPT.TRAP 0x1 ;  /* 0x000000040000795c */ /* 0x000fe20000300000 */
.L_x_24:
[----:B------:R-:W-:Y:S01]  /*2340*/  UIADD3 UR5, UR5, 0x1, URZ ;  /* 0x0000000105057890 */ /* 0x000fe2000fffe03f */
[C---:B------:R-:W-:Y:S01]  /*2350*/  ISETP.GT.AND P2, PT, R0.reuse, 0x1, PT ;  /* 0x000000010000780c */ /* 0x040fe20003f44270 */
[----:B------:R-:W-:Y:S02]  /*2360*/  VIADD R3, R3, 0x1 ;  /* 0x0000000103037836 */ /* 0x000fe40000000000 */
[----:B------:R-:W-:Y:S01]  /*2370*/  UISETP.NE.AND UP0, UPT, UR5, 0x2, UPT ;  /* 0x000000020500788c */ /* 0x000fe2000bf05270 */
[----:B------:R-:W-:Y:S02]  /*2380*/  VIADD R0, R0, 0xffffffff ;  /* 0xffffffff00007836 */ /* 0x000fe40000000000 */
[C---:B------:R-:W-:Y:S01]  /*2390*/  ISETP.NE.AND P1, PT, R3.reuse, 0x2, PT ;  /* 0x000000020300780c */ /* 0x040fe20003f25270 */
[----:B------:R-:W-:Y:S02]  /*23a0*/  USEL UR6, URZ, 0x1, UP0 ;  /* 0x000000013f067887 */ /* 0x000fe40008000000 */
[----:B------:R-:W-:Y:S01]  /*23b0*/  USEL UR5, UR5, URZ, UP0 ;  /* 0x0000003f05057287 */ /* 0x000fe20008000000 */
[----:B------:R-:W-:-:S03]  /*23c0*/  SEL R3, R3, RZ, P1 ;  /* 0x000000ff03037207 */ /* 0x000fc60000800000 */
[----:B------:R-:W-:Y:S01]  /*23d0*/  LOP3.LUT R7, R7, UR6, RZ, 0x3c, !PT ;  /* 0x0000000607077c12 */ /* 0x000fe2000f8e3cff */
[----:B------:R-:W-:Y:S07]  /*23e0*/  @P2 BRA `(.L_x_25) ;  /* 0xfffffff400e82947 */ /* 0x000fee000383ffff */
.L_x_18:
[----:B01----:R-:W0:Y:S02]  /*23f0*/  LDC R0, c[0x0][0x28c] ;  /* 0x0000a300ff007b82 */ /* 0x003e240000000800 */
[----:B0-----:R-:W-:-:S13]  /*2400*/  ISETP.GE.AND P1, PT, R0, 0x1, PT ;  /* 0x000000010000780c */ /* 0x001fda0003f26270 */
[----:B------:R-:W-:Y:S05]  /*2410*/  @!P1 BRA `(.L_x_26) ;  /* 0x0000000000309947 */ /* 0x000fea0003800000 */
[----:B------:R-:W-:Y:S05]  /*2420*/  @!P0 BRA `(.L_x_27) ;  /* 0x0000000000048947 */ /* 0x000fea0003800000 */
[----:B------:R-:W-:Y:S01]  /*2430*/  BPT.TRAP 0x1 ;  /* 0x000000040000795c */ /* 0x000fe20000300000 */
.L_x_27:
[----:B------:R-:W-:Y:S01]  /*2440*/  UIADD3 UR4, UR44, UR42, URZ ;  /* 0x0000002a2c047290 */ /* 0x000fe2000fffe03f */
[----:B------:R-:W-:-:S03]  /*2450*/  ISETP.GT.U32.AND P0, PT, R18, 0x1, PT ;  /* 0x000000011200780c */ /* 0x000fc60003f04070 */
[----:B------:R-:W-:-:S04]  /*2460*/  USHF.L.U32 UR4, UR4, 0x3, URZ ;  /* 0x0000000304047899 */ /* 0x000fc8000800063f */
[----:B------:R-:W-:-:S06]  /*2470*/  ULOP3.LUT UR4, UR4, 0x8, URZ, 0xc0, !UPT ;  /* 0x0000000804047892 */ /* 0x000fcc000f8ec03f */
[----:B------:R-:W-:-:S05]  /*2480*/  IMAD.U32 R3, RZ, RZ, UR4 ;  /* 0x00000004ff037e24 */ /* 0x000fca000f8e00ff */
[----:B------:R-:W-:-:S04]  /*2490*/  IADD3 R0, R6, 0x10, R3 ;  /* 0x0000001006007810 */ /* 0x000fc80007ffe003 */
[----:B------:R-:W-:-:S04]  /*24a0*/  PRMT R0, RZ, 0x654, R0 ;  /* 0x00000654ff007816 */ /* 0x000fc80000000000 */
[----:B------:R0:W-:Y:S01]  /*24b0*/  SYNCS.ARRIVE.TRANS64.RED.A1T0 RZ, [R0+URZ], RZ ;  /* 0x000000ff00ff79a7 */ /* 0x0001e2000810043f */
[----:B------:R-:W-:Y:S05]  /*24c0*/  @P0 BRA `(.L_x_26) ;  /* 0x0000000000040947 */ /* 0x000fea0003800000 */
[----:B------:R-:W-:Y:S01]  /*24d0*/  BPT.TRAP 0x1 ;  /* 0x000000040000795c */ /* 0x000fe20000300000 */
.L_x_26:
[----:B------:R-:W-:Y:S01]  /*24e0*/  UIADD3 UR42, UR43, UR42, URZ ;  /* 0x0000002a2b2a7290 */ /* 0x000fe2000fffe03f */
[----:B------:R-:W-:Y:S01]  /*24f0*/  IMAD R3, R120, 0x60, RZ ;  /* 0x0000006078037824 */ /* 0x000fe200078e02ff */
[----:B------:R-:W-:Y:S01]  /*2500*/  ULDC UR5, c[0x0][0x288] ;  /* 0x0000a20000057ab9 */ /* 0x000fe20000000800 */
[----:B------:R-:W-:Y:S01]  /*2510*/  IMAD.SHL.U32 R12, R121, 0x100, RZ ;  /* 0x00000100790c7824 */ /* 0x000fe200078e00ff */
[----:B------:R-:W-:Y:S01]  /*2520*/  USHF.R.U32.HI UR4, URZ, 0x1, UR42 ;  /* 0x000000013f047899 */ /* 0x000fe2000801162a */
[----:B------:R-:W-:Y:S01]  /*2530*/  SHF.R.S32.HI R120, RZ, 0x1f, R19 ;  /* 0x0000001fff787819 */ /* 0x000fe20000011413 */
[----:B------:R-:W-:Y:S01]  /*2540*/  ULDC UR8, c[0x0][0x284] ;  /* 0x0000a10000087ab9 */ /* 0x000fe20000000800 */
[C---:B------:R-:W-:Y:S01]  /*2550*/  ISETP.GE.AND P0, PT, R3.reuse, UR5, PT ;  /* 0x0000000503007c0c */ /* 0x040fe2000bf06270 */
[----:B------:R-:W-:Y:S01]  /*2560*/  ULOP3.LUT UR4, UR4, 0x1, URZ, 0xc0, !UPT ;  /* 0x0000000104047892 */ /* 0x000fe2000f8ec03f */
[----:B------:R-:W-:Y:S01]  /*2570*/  LOP3.LUT R20, R3, 0x6, R126, 0xf8, !PT ;  /* 0x0000000603147812 */ /* 0x000fe200078ef87e */
[----:B------:R-:W-:Y:S01]  /*2580*/  UISETP.GT.U32.AND UP1, UPT, UR42, 0x1, UPT ;  /* 0x000000012a00788c */ /* 0x000fe2000bf24070 */
[----:B------:R-:W-:Y:S01]  /*2590*/  ISETP.GE.OR P0, PT, R12, UR8, P0 ;  /* 0x000000080c007c0c */ /* 0x000fe20008706670 */
[----:B------:R-:W-:Y:S01]  /*25a0*/  UISETP.NE.U32.AND UP0, UPT, UR4, 0x1, UPT ;  /* 0x000000010400788c */ /* 0x000fe2000bf05070 */
[----:B------:R-:W-:Y:S01]  /*25b0*/  SHF.R.S32.HI R21, RZ, 0x1f, R20 ;  /* 0x0000001fff157819 */ /* 0x000fe20000011414 */
[----:B------:R-:W-:-:S02]  /*25c0*/  UISETP.LT.U32.AND UP1, UPT, UR43, 0x2, UP1 ;  /* 0x000000022b00788c */ /* 0x000fc40008f21070 */
[----:B------:R-:W-:Y:S01]  /*25d0*/  UISETP.GT.U32.AND UP0, UPT, UR43, 0x1, !UP0 ;  /* 0x000000012b00788c */ /* 0x000fe2000c704070 */
[----:B------:R-:W-:Y:S01]  /*25e0*/  ULDC.64 UR6, c[0x0][0x5d0] ;  /* 0x0001740000067ab9 */ /* 0x000fe20000000a00 */
[----:B------:R-:W-:Y:S01]  /*25f0*/  USEL UR5, URZ, 0x1, !UP1 ;  /* 0x000000013f057887 */ /* 0x000fe2000c800000 */
[----:B0-----:R-:W-:Y:S01]  /*2600*/  IMAD R0, R120, UR6, RZ ;  /* 0x0000000678007c24 */ /* 0x001fe2000f8e02ff */
[----:B------:R-:W-:Y:S01]  /*2610*/  USEL UR4, URZ, 0x1, !UP0 ;  /* 0x000000013f047887 */ /* 0x000fe2000c000000 */
[C---:B------:R-:W-:Y:S01]  /*2620*/  IMAD.WIDE.U32 R4, R19.reuse, UR6, R20 ;  /* 0x0000000613047c25 */ /* 0x040fe2000f8e0014 */
[----:B------:R-:W-:Y:S02]  /*2630*/  ULOP3.LUT UR42, UR42, 0x1, URZ, 0xc0, !UPT ;  /* 0x000000012a2a7892 */ /* 0x000fe4000f8ec03f */
[----:B------:R-:W-:Y:S01]  /*2640*/  ULOP3.LUT UR40, UR4, UR40, UR5, 0x96, !UPT ;  /* 0x0000002804287292 */ /* 0x000fe2000f8e9605 */
[----:B------:R-:W-:Y:S02]  /*2650*/  IMAD R7, R19, UR7, R0 ;  /* 0x0000000713077c24 */ /* 0x000fe4000f8e0200 */
[----:B------:R-:W-:-:S02]  /*2660*/  IMAD.MOV.U32 R0, RZ, RZ, -0x1 ;  /* 0xffffffffff007424 */ /* 0x000fc400078e00ff */
[----:B------:R-:W-:Y:S01]  /*2670*/  IMAD.IADD R5, R5, 0x1, R7 ;  /* 0x0000000105057824 */ /* 0x000fe200078e0207 */
[----:B------:R-:W-:Y:S06]  /*2680*/  @P0 BRA `(.L_x_28) ;  /* 0x0000004c00000947 */ /* 0x000fec0003800000 */
[----:B------:R-:W0:Y:S01]  /*2690*/  LDC.64 R132, c[0x0][0x5c8] ;  /* 0x00017200ff847b82 */ /* 0x000e220000000a00 */
[----:B------:R-:W-:Y:S01]  /*26a0*/  IMAD.WIDE R10, R121, 0x100, R22 ;  /* 0x00000100790a7825 */ /* 0x000fe200078e0216 */
[----:B------:R-:W-:Y:S01]  /*26b0*/  ULDC.64 UR4, c[0x0][0x5c0] ;  /* 0x0001700000047ab9 */ /* 0x000fe20000000a00 */
[----:B------:R-:W-:Y:S02]  /*26c0*/  BSSY B0, `(.L_x_28) ;  /* 0x00004bc000007945 */ /* 0x000fe40003800000 */
[----:B------:R-:W-:Y:S02]  /*26d0*/  IMAD.IADD R131, R129, 0x1, -R12 ;  /* 0x0000000181837824 */ /* 0x000fe400078e0a0c */
[----:B------:R-:W-:Y:S02]  /*26e0*/  IMAD.IADD R3, R124, 0x1, -R3 ;  /* 0x000000017c037824 */ /* 0x000fe400078e0a03 */
[-C--:B0-----:R-:W-:Y:S01]  /*26f0*/  IMAD R6, R11, R132.reuse, RZ ;  /* 0x000000840b067224 */ /* 0x081fe200078e02ff */
[----:B------:R-:W-:Y:S01]  /*2700*/  SHF.L.U64.HI R13, R132, 0x3, R133 ;  /* 0x00000003840d7819 */ /* 0x000fe20000010285 */
[----:B------:R-:W-:-:S04]  /*2710*/  IMAD.WIDE.U32 R4, R10, R132, R4 ;  /* 0x000000840a047225 */ /* 0x000fc800078e0004 */
[----:B------:R-:W-:Y:S01]  /*2720*/  IMAD R7, R10, R133, R6 ;  /* 0x000000850a077224 */ /* 0x000fe200078e0206 */
[----:B------:R-:W-:Y:S01]  /*2730*/  IADD3 R14, P0, R4, UR4, RZ ;  /* 0x00000004040e7c10 */ /* 0x000fe2000ff1e0ff */
[C---:B------:R-:W-:Y:S02]  /*2740*/  IMAD.SHL.U32 R9, R132.reuse, 0x8, RZ ;  /* 0x0000000884097824 */ /* 0x040fe400078e00ff */
[----:B------:R-:W-:Y:S01]  /*2750*/  IMAD.IADD R7, R5, 0x1, R7 ;  /* 0x0000000105077824 */ /* 0x000fe200078e0207 */
[-C--:B------:R-:W-:Y:S02]  /*2760*/  LEA R4, P2, R132, R14.reuse, 0x7 ;  /* 0x0000000e84047211 */ /* 0x080fe400078438ff */
[----:B------:R-:W-:Y:S02]  /*2770*/  IADD3 R6, P1, R9, R14, RZ ;  /* 0x0000000e09067210 */ /* 0x000fe40007f3e0ff */
[----:B------:R-:W-:Y:S02]  /*2780*/  IADD3.X R15, R7, UR5, RZ, P0, !PT ;  /* 0x00000005070f7c10 */ /* 0x000fe400087fe4ff */
[----:B-----5:R-:W-:-:S02]  /*2790*/  ISETP.NE.AND P0, PT, R123, RZ, PT ;  /* 0x000000ff7b00720c */ /* 0x020fc40003f05270 */
[----:B------:R-:W-:Y:S01]  /*27a0*/  LEA.HI.X R5, R132, R15, R133, 0x7, P2 ;  /* 0x0000000f84057211 */ /* 0x000fe200010f3c85 */
[----:B------:R-:W-:Y:S01]  /*27b0*/  IMAD.X R7, R13, 0x1, R15, P1 ;  /* 0x000000010d077824 */ /* 0x000fe200008e060f */
[----:B------:R-:W-:-:S05]  /*27c0*/  IADD3 R8, P2, R9, R4, RZ ;  /* 0x0000000409087210 */ /* 0x000fca0007f5e0ff */
[----:B------:R-:W-:-:S04]  /*27d0*/  IMAD.X R9, R13, 0x1, R5, P2 ;  /* 0x000000010d097824 */ /* 0x000fc800010e0605 */
[----:B------:R-:W-:Y:S05]  /*27e0*/  @!P0 BRA `(.L_x_29) ;  /* 0x0000003800148947 */ /* 0x000fea0003800000 */
[----:B------:R-:W0:Y:S01]  /*27f0*/  LDC.64 R132, c[0x0][0x5b0] ;  /* 0x00016c00ff847b82 */ /* 0x000e220000000a00 */
[----:B------:R-:W-:Y:S01]  /*2800*/  ULDC.64 UR4, c[0x0][0x5b8] ;  /* 0x00016e0000047ab9 */ /* 0x000fe20000000a00 */
[----:B------:R-:W-:Y:S01]  /*2810*/  ISETP.GE.AND P0, PT, R131, 0x1, PT ;  /* 0x000000018300780c */ /* 0x000fe20003f06270 */
[----:B------:R-:W-:Y:S01]  /*2820*/  IMAD R120, R120, UR4, RZ ;  /* 0x0000000478787c24 */ /* 0x000fe2000f8e02ff */
[----:B------:R-:W-:Y:S01]  /*2830*/  BSSY B1, `(.L_x_30) ;  /* 0x0000010000017945 */ /* 0x000fe20003800000 */
[----:B------:R-:W-:Y:S01]  /*2840*/  IMAD.WIDE.U32 R20, R19, UR4, R20 ;  /* 0x0000000413147c25 */ /* 0x000fe2000f8e0014 */
[----:B------:R-:W-:Y:S02]  /*2850*/  ISETP.LT.OR P3, PT, R3, 0x1, !P0 ;  /* 0x000000010300780c */ /* 0x000fe40004761670 */
[----:B------:R-:W1:Y:S01]  /*2860*/  LDC.64 R12, c[0x0][0x5a8] ;  /* 0x00016a00ff0c7b82 */ /* 0x000e620000000a00 */
[----:B------:R-:W-:Y:S02]  /*2870*/  IMAD R19, R19, UR5, R120 ;  /* 0x0000000513137c24 */ /* 0x000fe4000f8e0278 */
[----:B------:R-:W-:-:S02]  /*2880*/  IMAD.MOV.U32 R120, RZ, RZ, R20 ;  /* 0x000000ffff787224 */ /* 0x000fc400078e0014 */
[----:B------:R-:W-:Y:S02]  /*2890*/  IMAD.IADD R121, R21, 0x1, R19 ;  /* 0x0000000115797824 */ /* 0x000fe400078e0213 */
[-C--:B0-----:R-:W-:Y:S01]  /*28a0*/  IMAD R19, R11, R132.reuse, RZ ;  /* 0x000000840b137224 */ /* 0x081fe200078e02ff */
[----:B------:R-:W-:Y:S01]  /*28b0*/  SHF.L.U64.HI R137, R132, 0x3, R133 ;  /* 0x0000000384897819 */ /* 0x000fe20000010285 */
[----:B------:R-:W-:-:S04]  /*28c0*/  IMAD.WIDE.U32 R134, R10, R132, R120 ;  /* 0x000000840a867225 */ /* 0x000fc800078e0078 */
[----:B------:R-:W-:Y:S01]  /*28d0*/  IMAD R141, R10, R133, R19 ;  /* 0x000000850a8d7224 */ /* 0x000fe200078e0213 */
[----:B-1----:R-:W-:Y:S01]  /*28e0*/  IADD3 R134, P1, R134, R12, RZ ;  /* 0x0000000c86867210 */ /* 0x002fe20007f3e0ff */
[----:B------:R-:W-:-:S03]  /*28f0*/  IMAD.SHL.U32 R136, R132, 0x8, RZ ;  /* 0x0000000884887824 */ /* 0x000fc600078e00ff */
[----:B------:R-:W-:Y:S01]  /*2900*/  IADD3.X R135, R13, R135, R141, P1, !PT ;  /* 0x000000870d877210 */ /* 0x000fe20000ffe48d */
[----:B------:R-:W-:Y:S08]  /*2910*/  @P3 BRA `(.L_x_31) ;  /* 0x0000000000043947 */ /* 0x000ff00003800000 */
[----:B------:R0:W5:Y:S02]  /*2920*/  LDG.E.U8 R130, desc[UR36][R134.64] ;  /* 0x0000002486827981 */ /* 0x000164000c1e1100 */
.L_x_31:
[----:B------:R-:W-:Y:S05]  /*2930*/  BSYNC B1 ;  /* 0x0000000000017941 */ /* 0x000fea0003800000 */
.L_x_30:
[----:B-----5:R-:W-:Y:S01]  /*2940*/  LOP3.LUT R19, R130, 0xffff, RZ, 0xc0, !PT ;  /* 0x0000ffff82137812 */ /* 0x020fe200078ec0ff */
[----:B------:R-:W-:Y:S01]  /*2950*/  IMAD.WIDE.U32 R138, R10, R132, R136 ;  /* 0x000000840a8a7225 */ /* 0x000fe200078e0088 */
[----:B------:R-:W-:Y:S01]  /*2960*/  ISETP.LT.OR P4, PT, R3, 0x2, !P0 ;  /* 0x000000020300780c */ /* 0x000fe20004781670 */
[----:B------:R-:W-:Y:S01]  /*2970*/  BSSY B1, `(.L_x_32) ;  /* 0x000000e000017945 */ /* 0x000fe20003800000 */
[----:B------:R-:W-:Y:S01]  /*2980*/  PRMT R140, R19, 0x8880, RZ ;  /* 0x00008880138c7816 */ /* 0x000fe200000000ff */
[----:B------:R-:W-:Y:S01]  /*2990*/  IMAD.IADD R139, R141, 0x1, R139 ;  /* 0x000000018d8b7824 */ /* 0x000fe200078e028b */
[----:B------:R-:W-:Y:S02]  /*29a0*/  IADD3 R138, P2, P5, R20, R12, R138 ;  /* 0x0000000c148a7210 */ /* 0x000fe40007d5e08a */
[----:B------:R-:W-:Y:S01]  /*29b0*/  ISETP.GE.AND P1, PT, R131, 0x9, PT ;  /* 0x000000098300780c */ /* 0x000fe20003f26270 */
[----:B------:R-:W-:Y:S01]  /*29c0*/  IMAD R19, R140, R123, RZ ;  /* 0x0000007b8c137224 */ /* 0x000fe200078e02ff */
[----:B------:R-:W-:-:S02]  /*29d0*/  IADD3.X R139, R121, R13, R139, P2, P5 ;  /* 0x0000000d798b7210 */ /* 0x000fc400017ea48b */
[----:B------:R-:W-:Y:S01]  /*29e0*/  ISETP.LT.OR P2, PT, R3, 0x1, !P1 ;  /* 0x000000010300780c */ /* 0x000fe20004f41670 */
[----:B------:R-:W-:-:S05]  /*29f0*/  @!P3 IMAD R141, R72, R122, R19 ;  /* 0x0000007a488db224 */ /* 0x000fca00078e0213 */
[----:B------:R1:W-:Y:S01]  /*2a00*/  @!P3 STG.E.U8 desc[UR36][R14.64], R141 ;  /* 0x0000008d0e00b986 */ /* 0x0003e2000c101124 */
[----:B------:R-:W-:Y:S06]  /*2a10*/  @P4 BRA `(.L_x_33) ;  /* 0x00000000000c4947 */ /* 0x000fec0003800000 */
[----:B------:R-:W2:Y:S02]  /*2a20*/  LDG.E.U8 R130, desc[UR36][R134.64+0x1] ;  /* 0x0000012486827981 */ /* 0x000ea4000c1e1100 */
[----:B--2---:R-:W-:-:S05]  /*2a30*/  PRMT R72, R130, 0x8880, RZ ;  /* 0x0000888082487816 */ /* 0x004fca00000000ff */
[----:B------:R-:W-:-:S07]  /*2a40*/  IMAD R19, R72, R123, RZ ;  /* 0x0000007b48137224 */ /* 0x000fce00078e02ff */
.L_x_33:
[----:B------:R-:W-:Y:S05]  /*2a50*/  BSYNC B1 ;  /* 0x0000000000017941 */ /* 0x000fea0003800000 */
.L_x_32:
[----:B------:R-:W-:Y:S01]  /*2a60*/  @!P4 IMAD R73, R73, R122, R19 ;  /* 0x0000007a4949c224 */ /* 0x000fe200078e0213 */
[----:B------:R-:W-:Y:S04]  /*2a70*/  BSSY B1, `(.L_x_34) ;  /* 0x0000006000017945 */ /* 0x000fe80003800000 */
[----:B------:R2:W-:Y:S01]  /*2a80*/  @!P4 STG.E.U8 desc[UR36][R14.64+0x1], R73 ;  /* 0x000001490e00c986 */ /* 0x0005e2000c101124 */
[----:B------:R-:W-:Y:S05]  /*2a90*/  @P2 BRA `(.L_x_35) ;  /* 0x00000000000c2947 */ /* 0x000fea0003800000 */
[----:B------:R-:W3:Y:S02]  /*2aa0*/  LDG.E.U8 R130, desc[UR36][R138.64] ;  /* 0x000000248a827981 */ /* 0x000ee4000c1e1100 */
[----:B---3--:R-:W-:-:S05]  /*2ab0*/  PRMT R72, R130, 0x8880, RZ ;  /* 0x0000888082487816 */ /* 0x008fca00000000ff */
[----:B------:R-:W-:-:S07]  /*2ac0*/  IMAD R19, R72, R123, RZ ;  /* 0x0000007b48137224 */ /* 0x000fce00078e02ff */
.L_x_35:
[----:B------:R-:W-:Y:S05]  /*2ad0*/  BSYNC B1 ;  /* 0x0000000000017941 */ /* 0x000fea0003800000 */
.L_x_34:
[C---:B------:R-:W-:Y:S01]  /*2ae0*/  ISETP.LT.OR P4, PT, R3.reuse, 0x2, !P1 ;  /* 0x000000020300780c */ /* 0x040fe20004f81670 */
[----:B--2---:R-:W-:Y:S01]  /*2af0*/  @!P2 IMAD R73, R74, R122, R19 ;  /* 0x0000007a4a49a224 */ /* 0x004fe200078e0213 */
[----:B------:R-:W-:Y:S01]  /*2b00*/  BSSY B1, `(.L_x_36) ;  /* 0x0000009000017945 */ /* 0x000fe20003800000 */
[C---:B------:R-:W-:Y:S02]  /*2b10*/  ISETP.LT.OR P3, PT, R3.reuse, 0x9, !P0 ;  /* 0x000000090300780c */ /* 0x040fe40004761670 */
[C---:B------:R-:W-:Y:S01]  /*2b20*/  ISETP.LT.OR P5, PT, R3.reuse, 0xa, !P0 ;  /* 0x0000000a0300780c */ /* 0x040fe200047a1670 */
[----:B------:R2:W-:Y:S01]  /*2b30*/  @!P2 STG.E.U8 desc[UR36][R6.64], R73 ;  /* 0x000000490600a986 */ /* 0x0005e2000c101124 */
[----:B------:R-:W-:-:S06]  /*2b40*/  ISETP.LT.OR P2, PT, R3, 0x9, !P1 ;  /* 0x000000090300780c */ /* 0x000fcc0004f41670 */
[----:B------:R-:W-:Y:S07]  /*2b50*/  @P4 BRA `(.L_x_37) ;  /* 0x00000000000c4947 */ /* 0x000fee0003800000 */
[----:B------:R-:W3:Y:S02]  /*2b60*/  LDG.E.U8 R130, desc[UR36][R138.64+0x1] ;  /* 0x000001248a827981 */ /* 0x000ee4000c1e1100 */
[----:B---3--:R-:W-:-:S05]  /*2b70*/  PRMT R72, R130, 0x8880, RZ ;  /* 0x0000888082487816 */ /* 0x008fca00000000ff */
[----:B------:R-:W-:-:S07]  /*2b80*/  IMAD R19, R72, R123, RZ ;  /* 0x0000007b48137224 */ /* 0x000fce00078e02ff */
.L_x_37:
[----:B------:R-:W-:Y:S05]  /*2b90*/  BSYNC B1 ;  /* 0x0000000000017941 */ /* 0x000fea0003800000 */
.L_x_36:
[----:B------:R-:W-:Y:S01]  /*2ba0*/  @!P4 IMAD R75, R75, R122, R19 ;  /* 0x0000007a4b4bc224 */ /* 0x000fe200078e0213 */
[----:B------:R-:W-:Y:S04]  /*2bb0*/  BSSY B1, `(.L_x_38) ;  /* 0x0000006000017945 */ /* 0x000fe80003800000 */
[----:B------:R3:W-:Y:S01]  /*2bc0*/  @!P4 STG.E.U8 desc[UR36][R6.64+0x1], R75 ;  /* 0x0000014b0600c986 */ /* 0x0007e2000c101124 */
[----:B------:R-:W-:Y:S05]  /*2bd0*/  @P3 BRA `(.L_x_39) ;  /* 0x00000000000c3947 */ /* 0x000fea0003800000 */
[----:B------:R-:W4:Y:S02]  /*2be0*/  LDG.E.U8 R130, desc[UR36][R134.64+0x8] ;  /* 0x0000082486827981 */ /* 0x000f24000c1e1100 */
[----:B----4-:R-:W-:-:S05]  /*2bf0*/  PRMT R72, R130, 0x8880, RZ ;  /* 0x0000888082487816 */ /* 0x010fca00000000ff */
[----:B------:R-:W-:-:S07]  /*2c00*/  IMAD R19, R72, R123, RZ ;  /* 0x0000007b48137224 */ /* 0x000fce00078e02ff */
.L_x_39:
[----:B------:R-:W-:Y:S05]  /*2c10*/  BSYNC B1 ;  /* 0x0000000000017941 */ /* 0x000fea0003800000 */
.L_x_38:
[----:B--2---:R-:W-:Y:S01]  /*2c20*/  @!P3 IMAD R73, R76, R122, R19 ;  /* 0x0000007a4c49b224 */ /* 0x004fe200078e0213 */
[----:B------:R-:W-:Y:S04]  /*2c30*/  BSSY B1, `(.L_x_40) ;  /* 0x0000006000017945 */ /* 0x000fe80003800000 */
[----:B------:R2:W-:Y:S01]  /*2c40*/  @!P3 STG.E.U8 desc[UR36][R14.64+0x8], R73 ;  /* 0x000008490e00b986 */ /* 0x0005e2000c101124 */
[----:B------:R-:W-:Y:S05]  /*2c50*/  @P5 BRA `(.L_x_41) ;  /* 0x00000000000c5947 */ /* 0x000fea0003800000 */
[----:B------:R-:W4:Y:S02]  /*2c60*/  LDG.E.U8 R130, desc[UR36][R134.64+0x9] ;  /* 0x0000092486827981 */ /* 0x000f24000c1e1100 */
[----:B----4-:R-:W-:-:S05]  /*2c70*/  PRMT R72, R130, 0x8880, RZ ;  /* 0x0000888082487816 */ /* 0x010fca00000000ff */
[----:B------:R-:W-:-:S07]  /*2c80*/  IMAD R19, R72, R123, RZ ;  /* 0x0000007b48137224 */ /* 0x000fce00078e02ff */
.L_x_41:
[----:B------:R-:W-:Y:S05]  /*2c90*/  BSYNC B1 ;  /* 0x0000000000017941 */ /* 0x000fea0003800000 */
.L_x_40:
[----:B------:R-:W-:Y:S01]  /*2ca0*/  @!P5 IMAD R77, R77, R122, R19 ;  /* 0x0000007a4d4dd224 */ /* 0x000fe200078e0213 */
[----:B------:R-:W-:Y:S04]  /*2cb0*/  BSSY B1, `(.L_x_42) ;  /* 0x0000006000017945 */ /* 0x000fe80003800000 */
[----:B------:R4:W-:Y:S01]  /*2cc0*/  @!P5 STG.E.U8 desc[UR36][R14.64+0x9], R77 ;  /* 0x0000094d0e00d986 */ /* 0x0009e2000c101124 */
[----:B------:R-:W-:Y:S05]  /*2cd0*/  @P2 BRA `(.L_x_43) ;  /* 0x00000000000c2947 */ /* 0x000fea0003800000 */
[----:B------:R-:W5:Y:S02]  /*2ce0*/  LDG.E.U8 R130, desc[UR36][R138.64+0x8] ;  /* 0x000008248a827981 */ /* 0x000f64000c1e1100 */
[----:B-----5:R-:W-:-:S05]  /*2cf0*/  PRMT R72, R130, 0x8880, RZ ;  /* 0x0000888082487816 */ /* 0x020fca00000000ff */
[----:B------:R-:W-:-:S07]  /*2d00*/  IMAD R19, R72, R123, RZ ;  /* 0x0000007b48137224 */ /* 0x000fce00078e02ff */
.L_x_43:
[----:B------:R-:W-:Y:S05]  /*2d10*/  BSYNC B1 ;  /* 0x0000000000017941 */ /* 0x000fea0003800000 */
.L_x_42:
        /* <DEDUP_REMOVED lines=8> */
[----:B------:R-:W5:Y:S02]  /*2da0*/  LDG.E.U8 R130, desc[UR36][R138.64+0x9] ;  /* 0x000009248a827981 */ /* 0x000f64000c1e1100 */
[----:B-----5:R-:W-:-:S05]  /*2db0*/  PRMT R72, R130, 0x8880, RZ ;  /* 0x0000888082487816 */ /* 0x020fca00000000ff */
[----:B------:R-:W-:-:S07]  /*2dc0*/  IMAD R19, R72, R123, RZ ;  /* 0x0000007b48137224 */ /* 0x000fce00078e02ff */
.L_x_45:
[----:B------:R-:W-:Y:S05]  /*2dd0*/  BSYNC B1 ;  /* 0x0000000000017941 */ /* 0x000fea0003800000 */
.L_x_44:
[----:B------:R-:W-:Y:S01]  /*2de0*/  @!P4 IMAD R79, R79, R122, R19 ;  /* 0x0000007a4f4fc224 */ /* 0x000fe200078e0213 */
[----:B------:R-:W-:Y:S04]  /*2df0*/  BSSY B1, `(.L_x_46) ;  /* 0x0000006000017945 */ /* 0x000fe80003800000 */
[----:B------:R0:W-:Y:S01]  /*2e00*/  @!P4 STG.E.U8 desc[UR36][R6.64+0x9], R79 ;  /* 0x0000094f0600c986 */ /* 0x0001e2000c101124 */
[----:B------:R-:W-:Y:S05]  /*2e10*/  @P3 BRA `(.L_x_47) ;  /* 0x00000000000c3947 */ /* 0x000fea0003800000 */
[----:B------:R-:W5:Y:S02]  /*2e20*/  LDG.E.U8 R130, desc[UR36][R134.64+0x10] ;  /* 0x0000102486827981 */ /* 0x000f64000c1e1100 */
[----:B-----5:R-:W-:-:S05]  /*2e30*/  PRMT R72, R130, 0x8880, RZ ;  /* 0x0000888082487816 */ /* 0x020fca00000000ff */
[----:B------:R-:W-:-:S07]  /*2e40*/  IMAD R19, R72, R123, RZ ;  /* 0x0000007b48137224 */ /* 0x000fce00078e02ff */
.L_x_47:
[----:B------:R-:W-:Y:S05]  /*2e50*/  BSYNC B1 ;  /* 0x0000000000017941 */ /* 0x000fea0003800000 */
.L_x_46:
[----:B--2---:R-:W-:Y:S01]  /*2e60*/  @!P3 IMAD R73, R80, R122, R19 ;  /* 0x0000007a5049b224 */ /* 0x004fe200078e0213 */
[----:B------:R-:W-:Y:S04]  /*2e70*/  BSSY B1, `(.L_x_48) ;  /* 0x0000006000017945 */ /* 0x000fe80003800000 */
[----:B------:R2:W-:Y:S01]  /*2e80*/  @!P3 STG.E.U8 desc[UR36][R14.64+0x10], R73 ;  /* 0x000010490e00b986 */ /* 0x0005e2000c101124 */
[----:B------:R-:W-:Y:S05]  /*2e90*/  @P5 BRA `(.L_x_49) ;  /* 0x00000000000c5947 */ /* 0x000fea0003800000 */
[----:B------:R-:W5:Y:S02]  /*2ea0*/  LDG.E.U8 R130, desc[UR36][R134.64+0x11] ;  /* 0x0000112486827981 */ /* 0x000f64000c1e1100 */
[----:B-----5:R-:W-:-:S05]  /*2eb0*/  PRMT R72, R130, 0x8880, RZ ;  /* 0x0000888082487816 */ /* 0x020fca00000000ff */
[----:B------:R-:W-:-:S07]  /*2ec0*/  IMAD R19, R72, R123, RZ ;  /* 0x0000007b48137224 */ /* 0x000fce00078e02ff */
.L_x_49:
[----:B------:R-:W-:Y:S05]  /*2ed0*/  BSYNC B1 ;  /* 0x0000000000017941 */ /* 0x000fea0003800000 */
.L_x_48:
[----:B------:R-:W-:Y:S01]  /*2ee0*/  @!P5 IMAD R81, R81, R122, R19 ;  /* 0x0000007a5151d224 */ /* 0x000fe200078e0213 */
[----:B------:R-:W-:Y:S04]  /*2ef0*/  BSSY B1, `(.L_x_50) ;  /* 0x0000006000017945 */ /* 0x000fe80003800000 */
[----:B------:R0:W-:Y:S01]  /*2f00*/  @!P5 STG.E.U8 desc[UR36][R14.64+0x11], R81 ;  /* 0x000011510e00d986 */ /* 0x0001e2000c101124 */
[----:B------:R-:W-:Y:S05]  /*2f10*/  @P2 BRA `(.L_x_51) ;  /* 0x00000000000c2947 */ /* 0x000fea0003800000 */
[----:B------:R-:W5:Y:S02]  /*2f20*/  LDG.E.U8 R130, desc[UR36][R138.64+0x10] ;  /* 0x000010248a827981 */ /* 0x000f64000c1e1100 */
[----:B-----5:R-:W-:-:S05]  /*2f30*/  PRMT R72, R130, 0x8880, RZ ;  /* 0x0000888082487816 */ /* 0x020fca00000000ff */
[----:B------:R-:W-:-:S07]  /*2f40*/  IMAD R19, R72, R123, RZ ;  /* 0x0000007b48137224 */ /* 0x000fce00078e02ff */
.L_x_51:
[----:B------:R-:W-:Y:S05]  /*2f50*/  BSYNC B1 ;  /* 0x0000000000017941 */ /* 0x000fea0003800000 */
.L_x_50:
        /* <DEDUP_REMOVED lines=11> */
.L_x_53:
[----:B------:R-:W-:Y:S05]  /*3010*/  BSYNC B1 ;  /* 0x0000000000017941 */ /* 0x000fea0003800000 */
.L_x_52:
[----:B------:R-:W-:Y:S01]  /*3020*/  @!P4 IMAD R83, R83, R122, R19 ;  /* 0x0000007a5353c224 */ /* 0x000fe200078e0213 */
[----:B------:R-:W-:Y:S04]  /*3030*/  BSSY B1, `(.L_x_54) ;  /* 0x0000006000017945 */ /* 0x000fe80003800000 */
[----:B------:R0:W-:Y:S01]  /*3040*/  @!P4 STG.E.U8 desc[UR36][R6.64+0x11], R83 ;  /* 0x000011530600c986 */ /* 0x0001e2000c101124 */
[----:B------:R-:W-:Y:S05]  /*3050*/  @P3 BRA `(.L_x_55) ;  /* 0x00000000000c3947 */ /* 0x000fea0003800000 */
[----:B------:R-:W5:Y:S02]  /*3060*/  LDG.E.U8 R130, desc[UR36][R134.64+0x18] ;  /* 0x0000182486827981 */ /* 0x000f64000c1e1100 */
[----:B-----5:R-:W-:-:S05]  /*3070*/  PRMT R72, R130, 0x8880, RZ ;  /* 0x0000888082487816 */ /* 0x020fca00000000ff */
[----:B------:R-:W-:-:S07]  /*3080*/  IMAD R19, R72, R123, RZ ;  /* 0x0000007b48137224 */ /* 0x000fce00078e02ff */
.L_x_55:
[----:B------:R-:W-:Y:S05]  /*3090*/  BSYNC B1 ;  /* 0x0000000000017941 */ /* 0x000fea0003800000 */
.L_x_54:
[----:B--2---:R-:W-:Y:S01]  /*30a0*/  @!P3 IMAD R73, R84, R122, R19 ;  /* 0x0000007a5449b224 */ /* 0x004fe200078e0213 */
[----:B------:R-:W-:Y:S04]  /*30b0*/  BSSY B1, `(.L_x_56) ;  /* 0x0000006000017945 */ /* 0x000fe80003800000 */
[----:B------:R2:W-:Y:S01]  /*30c0*/  @!P3 STG.E.U8 desc[UR36][R14.64+0x18], R73 ;  /* 0x000018490e00b986 */ /* 0x0005e2000c101124 */
[----:B------:R-:W-:Y:S05]  /*30d0*/  @P5 BRA `(.L_x_57) ;  /* 0x00000000000c5947 */ /* 0x000fea0003800000 */
[----:B------:R-:W5:Y:S02]  /*30e0*/  LDG.E.U8 R130, desc[UR36][R134.64+0x19] ;  /* 0x0000192486827981 */ /* 0x000f64000c1e1100 */
[----:B-----5:R-:W-:-:S05]  /*30f0*/  PRMT R72, R130, 0x8880, RZ ;  /* 0x0000888082487816 */ /* 0x020fca00000000ff */
[----:B------:R-:W-:-:S07]  /*3100*/  IMAD R19, R72, R123, RZ ;  /* 0x0000007b48137224 */ /* 0x000fce00078e02ff */
.L_x_57:
[----:B------:R-:W-:Y:S05]  /*3110*/  BSYNC B1 ;  /* 0x0000000000017941 */ /* 0x000fea0003800000 */
.L_x_56:
[----:B------:R-:W-:Y:S01]  /*3120*/  @!P5 IMAD R85, R85, R122, R19 ;  /* 0x0000007a5555d224 */ /* 0x000fe200078e0213 */
[----:B------:R-:W-:Y:S04]  /*3130*/  BSSY B1, `(.L_x_58) ;  /* 0x0000006000017945 */ /* 0x000fe80003800000 */
[----:B------:R0:W-:Y:S01]  /*3140*/  @!P5 STG.E.U8 desc[UR36][R14.64+0x19], R85 ;  /* 0x000019550e00d986 */ /* 0x0001e2000c101124 */
[----:B------:R-:W-:Y:S05]  /*3150*/  @P2 BRA `(.L_x_59) ;  /* 0x00000000000c2947 */ /* 0x000fea0003800000 */
[----:B------:R-:W5:Y:S02]  /*3160*/  LDG.E.U8 R130, desc[UR36][R138.64+0x18] ;  /* 0x000018248a827981 */ /* 0x000f64000c1e1100 */
[----:B-----5:R-:W-:-:S05]  /*3170*/  PRMT R72, R130, 0x8880, RZ ;  /* 0x0000888082487816 */ /* 0x020fca00000000ff */
[----:B------:R-:W-:-:S07]  /*3180*/  IMAD R19, R72, R123, RZ ;  /* 0x0000007b48137224 */ /* 0x000fce00078e02ff */
.L_x_59:
[----:B------:R-:W-:Y:S05]  /*3190*/  BSYNC B1 ;  /* 0x0000000000017941 */ /* 0x000fea0003800000 */
.L_x_58:
        /* <DEDUP_REMOVED lines=11> */
.L_x_61:
[----:B------:R-:W-:Y:S05]  /*3250*/  BSYNC B1 ;  /* 0x0000000000017941 */ /* 0x000fea0003800000 */
.L_x_60:
[----:B------:R-:W-:Y:S01]  /*3260*/  @!P4 IMAD R87, R87, R122, R19 ;  /* 0x0000007a5757c224 */ /* 0x000fe200078e0213 */
[----:B------:R-:W-:Y:S04]  /*3270*/  BSSY B1, `(.L_x_62) ;  /* 0x0000006000017945 */ /* 0x000fe80003800000 */
[----:B------:R0:W-:Y:S01]  /*3280*/  @!P4 STG.E.U8 desc[UR36][R6.64+0x19], R87 ;  /* 0x000019570600c986 */ /* 0x0001e2000c101124 */
[----:B------:R-:W-:Y:S05]  /*3290*/  @P3 BRA `(.L_x_63) ;  /* 0x00000000000c3947 */ /* 0x000fea0003800000 */
[----:B------:R-:W5:Y:S02]  /*32a0*/  LDG.E.U8 R130, desc[UR36][R134.64+0x20] ;  /* 0x0000202486827981 */ /* 0x000f64000c1e1100 */
[----:B-----5:R-:W-:-:S05]  /*32b0*/  PRMT R72, R130, 0x8880, RZ ;  /* 0x0000888082487816 */ /* 0x020fca00000000ff */
[----:B------:R-:W-:-:S07]  /*32c0*/  IMAD R19, R72, R123, RZ ;  /* 0x0000007b48137224 */ /* 0x000fce00078e02ff */
.L_x_63:
[----:B------:R-:W-:Y:S05]  /*32d0*/  BSYNC B1 ;  /* 0x0000000000017941 */ /* 0x000fea0003800000 */
.L_x_62:
[----:B--2---:R-:W-:Y:S01]  /*32e0*/  @!P3 IMAD R73, R88, R122, R19 ;  /* 0x0000007a5849b224 */ /* 0x004fe200078e0213 */
[----:B------:R-:W-:Y:S04]  /*32f0*/  BSSY B1, `(.L_x_64) ;  /* 0x0000006000017945 */ /* 0x000fe80003800000 */
[----:B------:R2:W-:Y:S01]  /*3300*/  @!P3 STG.E.U8 desc[UR36][R14.64+0x20], R73 ;  /* 0x000020490e00b986 */ /* 0x0005e2000c101124 */
[----:B------:R-:W-:Y:S05]  /*3310*/  @P5 BRA `(.L_x_65) ;  /* 0x00000000000c5947 */ /* 0x000fea0003800000 */
[----:B------:R-:W5:Y:S02]  /*3320*/  LDG.E.U8 R130, desc[UR36][R134.64+0x21] ;  /* 0x0000212486827981 */ /* 0x000f64000c1e1100 */
[----:B-----5:R-:W-:-:S05]  /*3330*/  PRMT R72, R130, 0x8880, RZ ;  /* 0x0000888082487816 */ /* 0x020fca00000000ff */
[----:B------:R-:W-:-:S07]  /*3340*/  IMAD R19, R72, R123, RZ ;  /* 0x0000007b48137224 */ /* 0x000fce00078e02ff */
.L_x_65:
[----:B------:R-:W-:Y:S05]  /*3350*/  BSYNC B1 ;  /* 0x0000000000017941 */ /* 0x000fea0003800000 */
.L_x_64:
[----:B------:R-:W-:Y:S01]  /*3360*/  @!P5 IMAD R89, R89, R122, R19 ;  /* 0x0000007a5959d224 */ /* 0x000fe200078e0213 */
[----:B------:R-:W-:Y:S04]  /*3370*/  BSSY B1, `(.L_x_66) ;  /* 0x0000006000017945 */ /* 0x000fe80003800000 */
[----:B------:R0:W-:Y:S01]  /*3380*/  @!P5 STG.E.U8 desc[UR36][R14.64+0x21], R89 ;  /* 0x000021590e00d986 */ /* 0x0001e2000c101124 */
[----:B------:R-:W-:Y:S05]  /*3390*/  @P2 BRA `(.L_x_67) ;  /* 0x00000000000c2947 */ /* 0x000fea0003800000 */
[----:B------:R-:W5:Y:S02]  /*33a0*/  LDG.E.U8 R130, desc[UR36][R138.64+0x20] ;  /* 0x000020248a827981 */ /* 0x000f64000c1e1100 */
[----:B-----5:R-:W-:-:S05]  /*33b0*/  PRMT R72, R130, 0x8880, RZ ;  /* 0x0000888082487816 */ /* 0x020fca00000000ff */
[----:B------:R-:W-:-:S07]  /*33c0*/  IMAD R19, R72, R123, RZ ;  /* 0x0000007b48137224 */ /* 0x000fce00078e02ff */
.L_x_67:
[----:B------:R-:W-:Y:S05]  /*33d0*/  BSYNC B1 ;  /* 0x0000000000017941 */ /* 0x000fea0003800000 */
.L_x_66:
        /* <DEDUP_REMOVED lines=11> */
.L_x_69:
[----:B------:R-:W-:Y:S05]  /*3490*/  BSYNC B1 ;  /* 0x0000000000017941 */ /* 0x000fea0003800000 */
.L_x_68:
[----:B------:R-:W-:Y:S01]  /*34a0*/  @!P4 IMAD R91, R91, R122, R19 ;  /* 0x0000007a5b5bc224 */ /* 0x000fe200078e0213 */
[----:B------:R-:W-:Y:S04]  /*34b0*/  BSSY B1, `(.L_x_70) ;  /* 0x0000006000017945 */ /* 0x000fe80003800000 */
[----:B------:R0:W-:Y:S01]  /*34c0*/  @!P4 STG.E.U8 desc[UR36][R6.64+0x21], R91 ;  /* 0x0000215b0600c986 */ /* 0x0001e2000c101124 */
[----:B------:R-:W-:Y:S05]  /*34d0*/  @P3 BRA `(.L_x_71) ;  /* 0x00000000000c3947 */ /* 0x000fea0003800000 */
[----:B------:R-:W5:Y:S02]  /*34e0*/  LDG.E.U8 R130, desc[UR36][R134.64+0x28] ;  /* 0x0000282486827981 */ /* 0x000f64000c1e1100 */
[----:B-----5:R-:W-:-:S05]  /*34f0*/  PRMT R72, R130, 0x8880, RZ ;  /* 0x0000888082487816 */ /* 0x020fca00000000ff */
[----:B------:R-:W-:-:S07]  /*3500*/  IMAD R19, R72, R123, RZ ;  /* 0x0000007b48137224 */ /* 0x000fce00078e02ff */
.L_x_71:
[----:B------:R-:W-:Y:S05]  /*3510*/  BSYNC B1 ;  /* 0x0000000000017941 */ /* 0x000fea0003800000 */
.L_x_70:
[----:B--2---:R-:W-:Y:S01]  /*3520*/  @!P3 IMAD R73, R92, R122, R19 ;  /* 0x0000007a5c49b224 */ /* 0x004fe200078e0213 */
[----:B------:R-:W-:Y:S04]  /*3530*/  BSSY B1, `(.L_x_72) ;  /* 0x0000006000017945 */ /* 0x000fe80003800000 */
[----:B------:R2:W-:Y:S01]  /*3540*/  @!P3 STG.E.U8 desc[UR36][R14.64+0x28], R73 ;  /* 0x000028490e00b986 */ /* 0x0005e2000c101124 */
[----:B------:R-:W-:Y:S05]  /*3550*/  @P5 BRA `(.L_x_73) ;  /* 0x00000000000c5947 */ /* 0x000fea0003800000 */
[----:B------:R-:W5:Y:S02]  /*3560*/  LDG.E.U8 R130, desc[UR36][R134.64+0x29] ;  /* 0x0000292486827981 */ /* 0x000f64000c1e1100 */
[----:B-----5:R-:W-:-:S05]  /*3570*/  PRMT R72, R130, 0x8880, RZ ;  /* 0x0000888082487816 */ /* 0x020fca00000000ff */
[----:B------:R-:W-:-:S07]  /*3580*/  IMAD R19, R72, R123, RZ ;  /* 0x0000007b48137224 */ /* 0x000fce00078e02ff */
.L_x_73:
[----:B------:R-:W-:Y:S05]  /*3590*/  BSYNC B1 ;  /* 0x0000000000017941 */ /* 0x000fea0003800000 */
.L_x_72:
[----:B------:R-:W-:Y:S01]  /*35a0*/  @!P5 IMAD R93, R93, R122, R19 ;  /* 0x0000007a5d5dd224 */ /* 0x000fe200078e0213 */
[----:B------:R-:W-:Y:S04]  /*35b0*/  BSSY B1, `(.L_x_74) ;  /* 0x0000006000017945 */ /* 0x000fe80003800000 */
[----:B------:R0:W-:Y:S01]  /*35c0*/  @!P5 STG.E.U8 desc[UR36][R14.64+0x29], R93 ;  /* 0x0000295d0e00d986 */ /* 0x0001e2000c101124 */
[----:B------:R-:W-:Y:S05]  /*35d0*/  @P2 BRA `(.L_x_75) ;  /* 0x00000000000c2947 */ /* 0x000fea0003800000 */
[----:B------:R-:W5:Y:S02]  /*35e0*/  LDG.E.U8 R130, desc[UR36][R138.64+0x28] ;  /* 0x000028248a827981 */ /* 0x000f64000c1e1100 */
[----:B-----5:R-:W-:-:S05]  /*35f0*/  PRMT R72, R130, 0x8880, RZ ;  /* 0x0000888082487816 */ /* 0x020fca00000000ff */
[----:B------:R-:W-:-:S07]  /*3600*/  IMAD R19, R72, R123, RZ ;  /* 0x0000007b48137224 */ /* 0x000fce00078e02ff */
.L_x_75:
[----:B------:R-:W-:Y:S05]  /*3610*/  BSYNC B1 ;  /* 0x0000000000017941 */ /* 0x000fea0003800000 */
.L_x_74:
        /* <DEDUP_REMOVED lines=11> */
.L_x_77:
[----:B------:R-:W-:Y:S05]  /*36d0*/  BSYNC B1 ;  /* 0x0000000000017941 */ /* 0x000fea0003800000 */
.L_x_76:
[----:B------:R-:W-:Y:S01]  /*36e0*/  @!P4 IMAD R95, R95, R122, R19 ;  /* 0x0000007a5f5fc224 */ /* 0x000fe200078e0213 */
[----:B------:R-:W-:Y:S04]  /*36f0*/  BSSY B1, `(.L_x_78) ;  /* 0x0000006000017945 */ /* 0x000fe80003800000 */
[----:B------:R0:W-:Y:S01]  /*3700*/  @!P4 STG.E.U8 desc[UR36][R6.64+0x29], R95 ;  /* 0x0000295f0600c986 */ /* 0x0001e2000c101124 */
[----:B------:R-:W-:Y:S05]  /*3710*/  @P3 BRA `(.L_x_79) ;  /* 0x00000000000c3947 */ /* 0x000fea0003800000 */
[----:B------:R-:W5:Y:S02]  /*3720*/  LDG.E.U8 R130, desc[UR36][R134.64+0x30] ;  /* 0x0000302486827981 */ /* 0x000f64000c1e1100 */
[----:B-----5:R-:W-:-:S05]  /*3730*/  PRMT R72, R130, 0x8880, RZ ;  /* 0x0000888082487816 */ /* 0x020fca00000000ff */
[----:B------:R-:W-:-:S07]  /*3740*/  IMAD R19, R72, R123, RZ ;  /* 0x0000007b48137224 */ /* 0x000fce00078e02ff */
.L_x_79:
[----:B------:R-:W-:Y:S05]  /*3750*/  BSYNC B1 ;  /* 0x0000000000017941 */ /* 0x000fea0003800000 */
.L_x_78:
[----:B--2---:R-:W-:Y:S01]  /*3760*/  @!P3 IMAD R73, R96, R122, R19 ;  /* 0x0000007a6049b224 */ /* 0x004fe200078e0213 */
[----:B------:R-:W-:Y:S04]  /*3770*/  BSSY B1, `(.L_x_80) ;  /* 0x0000006000017945 */ /* 0x000fe80003800000 */
[----:B------:R2:W-:Y:S01]  /*3780*/  @!P3 STG.E.U8 desc[UR36][R14.64+0x30], R73 ;  /* 0x000030490e00b986 */ /* 0x0005e2000c101124 */
[----:B------:R-:W-:Y:S05]  /*3790*/  @P5 BRA `(.L_x_81) ;  /* 0x00000000000c5947 */ /* 0x000fea0003800000 */
[----:B------:R-:W5:Y:S02]  /*37a0*/  LDG.E.U8 R130, desc[UR36][R134.64+0x31] ;  /* 0x0000312486827981 */ /* 0x000f64000c1e1100 */
[----:B-----5:R-:W-:-:S05]  /*37b0*/  PRMT R72, R130, 0x8880, RZ ;  /* 0x0000888082487816 */ /* 0x020fca00000000ff */
[----:B------:R-:W-:-:S07]  /*37c0*/  IMAD R19, R72, R123, RZ ;  /* 0x0000007b48137224 */ /* 0x000fce00078e02ff */
.L_x_81:
[----:B------:R-:W-:Y:S05]  /*37d0*/  BSYNC B1 ;  /* 0x0000000000017941 */ /* 0x000fea0003800000 */
.L_x_80:
[----:B------:R-:W-:Y:S01]  /*37e0*/  @!P5 IMAD R97, R97, R122, R19 ;  /* 0x0000007a6161d224 */ /* 0x000fe200078e0213 */
[----:B------:R-:W-:Y:S04]  /*37f0*/  BSSY B1, `(.L_x_82) ;  /* 0x0000006000017945 */ /* 0x000fe80003800000 */
[----:B------:R0:W-:Y:S01]  /*3800*/  @!P5 STG.E.U8 desc[UR36][R14.64+0x31], R97 ;  /* 0x000031610e00d986 */ /* 0x0001e2000c101124 */
[----:B------:R-:W-:Y:S05]  /*3810*/  @P2 BRA `(.L_x_83) ;  /* 0x00000000000c2947 */ /* 0x000fea0003800000 */
[----:B------:R-:W5:Y:S02]  /*3820*/  LDG.E.U8 R130, desc[UR36][R138.64+0x30] ;  /* 0x000030248a827981 */ /* 0x000f64000c1e1100 */
[----:B-----5:R-:W-:-:S05]  /*3830*/  PRMT R72, R130, 0x8880, RZ ;  /* 0x0000888082487816 */ /* 0x020fca00000000ff */
[----:B------:R-:W-:-:S07]  /*3840*/  IMAD R19, R72, R123, RZ ;  /* 0x0000007b48137224 */ /* 0x000fce00078e02ff */
.L_x_83:
[----:B------:R-:W-:Y:S05]  /*3850*/  BSYNC B1 ;  /* 0x0000000000017941 */ /* 0x000fea0003800000 */
.L_x_82:
        /* <DEDUP_REMOVED lines=11> */
.L_x_85:
[----:B------:R-:W-:Y:S05]  /*3910*/  BSYNC B1 ;  /* 0x0000000000017941 */ /* 0x000fea0003800000 */
.L_x_84:
[----:B------:R-:W-:Y:S01]  /*3920*/  @!P4 IMAD R99, R99, R122, R19 ;  /* 0x0000007a6363c224 */ /* 0x000fe200078e0213 */
[----:B------:R-:W-:Y:S04]  /*3930*/  BSSY B1, `(.L_x_86) ;  /* 0x0000006000017945 */ /* 0x000fe80003800000 */
[----:B------:R0:W-:Y:S01]  /*3940*/  @!P4 STG.E.U8 desc[UR36][R6.64+0x31], R99 ;  /* 0x000031630600c986 */ /* 0x0001e2000c101124 */
[----:B------:R-:W-:Y:S05]  /*3950*/  @P3 BRA `(.L_x_87) ;  /* 0x00000000000c3947 */ /* 0x000fea0003800000 */
[----:B------:R-:W5:Y:S02]  /*3960*/  LDG.E.U8 R130, desc[UR36][R134.64+0x38] ;  /* 0x0000382486827981 */ /* 0x000f64000c1e1100 */
[----:B-----5:R-:W-:-:S05]  /*3970*/  PRMT R72, R130, 0x8880, RZ ;  /* 0x0000888082487816 */ /* 0x020fca00000000ff */
[----:B------:R-:W-:-:S07]  /*3980*/  IMAD R19, R72, R123, RZ ;  /* 0x0000007b48137224 */ /* 0x000fce00078e02ff */
.L_x_87:
[----:B------:R-:W-:Y:S05]  /*3990*/  BSYNC B1 ;  /* 0x0000000000017941 */ /* 0x000fea0003800000 */
.L_x_86:
[----:B--2---:R-:W-:Y:S01]  /*39a0*/  @!P3 IMAD R73, R100, R122, R19 ;  /* 0x0000007a6449b224 */ /* 0x004fe200078e0213 */
[----:B------:R-:W-:Y:S04]  /*39b0*/  BSSY B1, `(.L_x_88) ;  /* 0x0000006000017945 */ /* 0x000fe80003800000 */
[----:B------:R2:W-:Y:S01]  /*39c0*/  @!P3 STG.E.U8 desc[UR36][R14.64+0x38], R73 ;  /* 0x000038490e00b986 */ /* 0x0005e2000c101124 */
[----:B------:R-:W-:Y:S05]  /*39d0*/  @P5 BRA `(.L_x_89) ;  /* 0x00000000000c5947 */ /* 0x000fea0003800000 */
[----:B------:R-:W5:Y:S02]  /*39e0*/  LDG.E.U8 R130, desc[UR36][R134.64+0x39] ;  /* 0x0000392486827981 */ /* 0x000f64000c1e1100 */
[----:B-----5:R-:W-:-:S05]  /*39f0*/  PRMT R72, R130, 0x8880, RZ ;  /* 0x0000888082487816 */ /* 0x020fca00000000ff */
[----:B------:R-:W-:-:S07]  /*3a00*/  IMAD R19, R72, R123, RZ ;  /* 0x0000007b48137224 */ /* 0x000fce00078e02ff */
.L_x_89:
[----:B------:R-:W-:Y:S05]  /*3a10*/  BSYNC B1 ;  /* 0x0000000000017941 */ /* 0x000fea0003800000 */
.L_x_88:
[----:B------:R-:W-:Y:S01]  /*3a20*/  @!P5 IMAD R101, R101, R122, R19 ;  /* 0x0000007a6565d224 */ /* 0x000fe200078e0213 */
[----:B------:R-:W-:Y:S04]  /*3a30*/  BSSY B1, `(.L_x_90) ;  /* 0x0000006000017945 */ /* 0x000fe80003800000 */
[----:B------:R0:W-:Y:S01]  /*3a40*/  @!P5 STG.E.U8 desc[UR36][R14.64+0x39], R101 ;  /* 0x000039650e00d986 */ /* 0x0001e2000c101124 */
[----:B------:R-:W-:Y:S05]  /*3a50*/  @P2 BRA `(.L_x_91) ;  /* 0x00000000000c2947 */ /* 0x000fea0003800000 */
[----:B------:R-:W5:Y:S02]  /*3a60*/  LDG.E.U8 R130, desc[UR36][R138.64+0x38] ;  /* 0x000038248a827981 */ /* 0x000f64000c1e1100 */
[----:B-----5:R-:W-:-:S05]  /*3a70*/  PRMT R72, R130, 0x8880, RZ ;  /* 0x0000888082487816 */ /* 0x020fca00000000ff */
[----:B------:R-:W-:-:S07]  /*3a80*/  IMAD R19, R72, R123, RZ ;  /* 0x0000007b48137224 */ /* 0x000fce00078e02ff */
.L_x_91:
[----:B------:R-:W-:Y:S05]  /*3a90*/  BSYNC B1 ;  /* 0x0000000000017941 */ /* 0x000fea0003800000 */
.L_x_90:
        /* <DEDUP_REMOVED lines=11> */
.L_x_93:
[----:B------:R-:W-:Y:S05]  /*3b50*/  BSYNC B1 ;  /* 0x0000000000017941 */ /* 0x000fea0003800000 */
.L_x_92:
[----:B------:R-:W-:Y:S01]  /*3b60*/  @!P4 IMAD R103, R103, R122, R19 ;  /* 0x0000007a6767c224 */ /* 0x000fe200078e0213 */
[----:B------:R-:W-:Y:S04]  /*3b70*/  BSSY B1, `(.L_x_94) ;  /* 0x0000006000017945 */ /* 0x000fe80003800000 */
[----:B------:R0:W-:Y:S01]  /*3b80*/  @!P4 STG.E.U8 desc[UR36][R6.64+0x39], R103 ;  /* 0x000039670600c986 */ /* 0x0001e2000c101124 */
[----:B------:R-:W-:Y:S05]  /*3b90*/  @P3 BRA `(.L_x_95) ;  /* 0x00000000000c3947 */ /* 0x000fea0003800000 */
[----:B------:R-:W5:Y:S02]  /*3ba0*/  LDG.E.U8 R130, desc[UR36][R134.64+0x40] ;  /* 0x0000402486827981 */ /* 0x000f64000c1e1100 */
[----:B-----5:R-:W-:-:S05]  /*3bb0*/  PRMT R72, R130, 0x8880, RZ ;  /* 0x0000888082487816 */ /* 0x020fca00000000ff */
[----:B------:R-:W-:-:S07]  /*3bc0*/  IMAD R19, R72, R123, RZ ;  /* 0x0000007b48137224 */ /* 0x000fce00078e02ff */
.L_x_95:
[----:B------:R-:W-:Y:S05]  /*3bd0*/  BSYNC B1 ;  /* 0x0000000000017941 */ /* 0x000fea0003800000 */
.L_x_94:
[----:B--2---:R-:W-:Y:S01]  /*3be0*/  @!P3 IMAD R73, R104, R122, R19 ;  /* 0x0000007a6849b224 */ /* 0x004fe200078e0213 */
[----:B------:R-:W-:Y:S04]  /*3bf0*/  BSSY B1, `(.L_x_96) ;  /* 0x0000006000017945 */ /* 0x000fe80003800000 */
[----:B------:R2:W-:Y:S01]  /*3c00*/  @!P3 STG.E.U8 desc[UR36][R14.64+0x40], R73 ;  /* 0x000040490e00b986 */ /* 0x0005e2000c101124 */
[----:B------:R-:W-:Y:S05]  /*3c10*/  @P5 BRA `(.L_x_97) ;  /* 0x00000000000c5947 */ /* 0x000fea0003800000 */
[----:B------:R-:W5:Y:S02]  /*3c20*/  LDG.E.U8 R130, desc[UR36][R134.64+0x41] ;  /* 0x0000412486827981 */ /* 0x000f64000c1e1100 */
[----:B-----5:R-:W-:-:S05]  /*3c30*/  PRMT R72, R130, 0x8880, RZ ;  /* 0x0000888082487816 */ /* 0x020fca00000000ff */
[----:B------:R-:W-:-:S07]  /*3c40*/  IMAD R19, R72, R123, RZ ;  /* 0x0000007b48137224 */ /* 0x000fce00078e02ff */
.L_x_97:
[----:B------:R-:W-:Y:S05]  /*3c50*/  BSYNC B1 ;  /* 0x0000000000017941 */ /* 0x000fea0003800000 */
.L_x_96:
[----:B------:R-:W-:Y:S01]  /*3c60*/  @!P5 IMAD R105, R105, R122, R19 ;  /* 0x0000007a6969d224 */ /* 0x000fe200078e0213 */
[----:B------:R-:W-:Y:S04]  /*3c70*/  BSSY B1, `(.L_x_98) ;  /* 0x0000006000017945 */ /* 0x000fe80003800000 */
[----:B------:R0:W-:Y:S01]  /*3c80*/  @!P5 STG.E.U8 desc[UR36][R14.64+0x41], R105 ;  /* 0x000041690e00d986 */ /* 0x0001e2000c101124 */
[----:B------:R-:W-:Y:S05]  /*3c90*/  @P2 BRA `(.L_x_99) ;  /* 0x00000000000c2947 */ /* 0x000fea0003800000 */
[----:B------:R-:W5:Y:S02]  /*3ca0*/  LDG.E.U8 R130, desc[UR36][R138.64+0x40] ;  /* 0x000040248a827981 */ /* 0x000f64000c1e1100 */
[----:B-----5:R-:W-:-:S05]  /*3cb0*/  PRMT R72, R130, 0x8880, RZ ;  /* 0x0000888082487816 */ /* 0x020fca00000000ff */
[----:B------:R-:W-:-:S07]  /*3cc0*/  IMAD R19, R72, R123, RZ ;  /* 0x0000007b48137224 */ /* 0x000fce00078e02ff */
.L_x_99:
[----:B------:R-:W-:Y:S05]  /*3cd0*/  BSYNC B1 ;  /* 0x0000000000017941 */ /* 0x000fea0003800000 */
.L_x_98:
        /* <DEDUP_REMOVED lines=11> */
.L_x_101:
[----:B------:R-:W-:Y:S05]  /*3d90*/  BSYNC B1 ;  /* 0x0000000000017941 */ /* 0x000fea0003800000 */
.L_x_100:
[----:B------:R-:W-:Y:S01]  /*3da0*/  @!P4 IMAD R107, R107, R122, R19 ;  /* 0x0000007a6b6bc224 */ /* 0x000fe200078e0213 */
[----:B------:R-:W-:Y:S04]  /*3db0*/  BSSY B1, `(.L_x_102) ;  /* 0x0000006000017945 */ /* 0x000fe80003800000 */
[----:B------:R0:W-:Y:S01]  /*3dc0*/  @!P4 STG.E.U8 desc[UR36][R6.64+0x41], R107 ;  /* 0x0000416b0600c986 */ /* 0x0001e2000c101124 */
[----:B------:R-:W-:Y:S05]  /*3dd0*/  @P3 BRA `(.L_x_103) ;  /* 0x00000000000c3947 */ /* 0x000fea0003800000 */
[----:B------:R-:W5:Y:S02]  /*3de0*/  LDG.E.U8 R130, desc[UR36][R134.64+0x48] ;  /* 0x0000482486827981 */ /* 0x000f64000c1e1100 */
[----:B-----5:R-:W-:-:S05]  /*3df0*/  PRMT R72, R130, 0x8880, RZ ;  /* 0x0000888082487816 */ /* 0x020fca00000000ff */
[----:B------:R-:W-:-:S07]  /*3e00*/  IMAD R19, R72, R123, RZ ;  /* 0x0000007b48137224 */ /* 0x000fce00078e02ff */
.L_x_103:
[----:B------:R-:W-:Y:S05]  /*3e10*/  BSYNC B1 ;  /* 0x0000000000017941 */ /* 0x000fea0003800000 */
.L_x_102:
[----:B--2---:R-:W-:Y:S01]  /*3e20*/  @!P3 IMAD R73, R108, R122, R19 ;  /* 0x0000007a6c49b224 */ /* 0x004fe200078e0213 */
[----:B------:R-:W-:Y:S04]  /*3e30*/  BSSY B1, `(.L_x_104) ;  /* 0x0000006000017945 */ /* 0x000fe80003800000 */
[----:B------:R2:W-:Y:S01]  /*3e40*/  @!P3 STG.E.U8 desc[UR36][R14.64+0x48], R73 ;  /* 0x000048490e00b986 */ /* 0x0005e2000c101124 */
[----:B------:R-:W-:Y:S05]  /*3e50*/  @P5 BRA `(.L_x_105) ;  /* 0x00000000000c5947 */ /* 0x000fea0003800000 */
[----:B------:R-:W5:Y:S02]  /*3e60*/  LDG.E.U8 R130, desc[UR36][R134.64+0x49] ;  /* 0x0000492486827981 */ /* 0x000f64000c1e1100 */
[----:B-----5:R-:W-:-:S05]  /*3e70*/  PRMT R72, R130, 0x8880, RZ ;  /* 0x0000888082487816 */ /* 0x020fca00000000ff */
[----:B------:R-:W-:-:S07]  /*3e80*/  IMAD R19, R72, R123, RZ ;  /* 0x0000007b48137224 */ /* 0x000fce00078e02ff */
.L_x_105:
[----:B------:R-:W-:Y:S05]  /*3e90*/  BSYNC B1 ;  /* 0x0000000000017941 */ /* 0x000fea0003800000 */
.L_x_104:
[----:B------:R-:W-:Y:S01]  /*3ea0*/  @!P5 IMAD R109, R109, R122, R19 ;  /* 0x0000007a6d6dd224 */ /* 0x000fe200078e0213 */
[----:B------:R-:W-:Y:S04]  /*3eb0*/  BSSY B1, `(.L_x_106) ;  /* 0x0000006000017945 */ /* 0x000fe80003800000 */
[----:B------:R0:W-:Y:S01]  /*3ec0*/  @!P5 STG.E.U8 desc[UR36][R14.64+0x49], R109 ;  /* 0x0000496d0e00d986 */ /* 0x0001e2000c101124 */
[----:B------:R-:W-:Y:S05]  /*3ed0*/  @P2 BRA `(.L_x_107) ;  /* 0x00000000000c2947 */ /* 0x000fea0003800000 */
[----:B------:R-:W5:Y:S02]  /*3ee0*/  LDG.E.U8 R130, desc[UR36][R138.64+0x48] ;  /* 0x000048248a827981 */ /* 0x000f64000c1e1100 */
[----:B-----5:R-:W-:-:S05]  /*3ef0*/  PRMT R72, R130, 0x8880, RZ ;  /* 0x0000888082487816 */ /* 0x020fca00000000ff */
[----:B------:R-:W-:-:S07]  /*3f00*/  IMAD R19, R72, R123, RZ ;  /* 0x0000007b48137224 */ /* 0x000fce00078e02ff */
.L_x_107:
[----:B------:R-:W-:Y:S05]  /*3f10*/  BSYNC B1 ;  /* 0x0000000000017941 */ /* 0x000fea0003800000 */
.L_x_106:
        /* <DEDUP_REMOVED lines=11> */
.L_x_109:
[----:B------:R-:W-:Y:S05]  /*3fd0*/  BSYNC B1 ;  /* 0x0000000000017941 */ /* 0x000fea0003800000 */
.L_x_108:
[----:B------:R-:W-:Y:S01]  /*3fe0*/  @!P4 IMAD R111, R111, R122, R19 ;  /* 0x0000007a6f6fc224 */ /* 0x000fe200078e0213 */
[----:B------:R-:W-:Y:S04]  /*3ff0*/  BSSY B1, `(.L_x_110) ;  /* 0x0000006000017945 */ /* 0x000fe80003800000 */
[----:B------:R0:W-:Y:S01]  /*4000*/  @!P4 STG.E.U8 desc[UR36][R6.64+0x49], R111 ;  /* 0x0000496f0600c986 */ /* 0x0001e2000c101124 */
[----:B------:R-:W-:Y:S05]  /*4010*/  @P3 BRA `(.L_x_111) ;  /* 0x00000000000c3947 */ /* 0x000fea0003800000 */
[----:B------:R-:W5:Y:S02]  /*4020*/  LDG.E.U8 R130, desc[UR36][R134.64+0x50] ;  /* 0x0000502486827981 */ /* 0x000f64000c1e1100 */
[----:B-----5:R-:W-:-:S05]  /*4030*/  PRMT R72, R130, 0x8880, RZ ;  /* 0x0000888082487816 */ /* 0x020fca00000000ff */
[----:B------:R-:W-:-:S07]  /*4040*/  IMAD R19, R72, R123, RZ ;  /* 0x0000007b48137224 */ /* 0x000fce00078e02ff */
.L_x_111:
[----:B------:R-:W-:Y:S05]  /*4050*/  BSYNC B1 ;  /* 0x0000000000017941 */ /* 0x000fea0003800000 */
.L_x_110:
[----:B--2---:R-:W-:Y:S01]  /*4060*/  @!P3 IMAD R73, R112, R122, R19 ;  /* 0x0000007a7049b224 */ /* 0x004fe200078e0213 */
[----:B------:R-:W-:Y:S04]  /*4070*/  BSSY B1, `(.L_x_112) ;  /* 0x0000006000017945 */ /* 0x000fe80003800000 */
[----:B------:R2:W-:Y:S01]  /*4080*/  @!P3 STG.E.U8 desc[UR36][R14.64+0x50], R73 ;  /* 0x000050490e00b986 */ /* 0x0005e2000c101124 */
[----:B------:R-:W-:Y:S05]  /*4090*/  @P5 BRA `(.L_x_113) ;  /* 0x00000000000c5947 */ /* 0x000fea0003800000 */
[----:B------:R-:W5:Y:S02]  /*40a0*/  LDG.E.U8 R130, desc[UR36][R134.64+0x51] ;  /* 0x0000512486827981 */ /* 0x000f64000c1e1100 */
[----:B-----5:R-:W-:-:S05]  /*40b0*/  PRMT R72, R130, 0x8880, RZ ;  /* 0x0000888082487816 */ /* 0x020fca00000000ff */
[----:B------:R-:W-:-:S07]  /*40c0*/  IMAD R19, R72, R123, RZ ;  /* 0x0000007b48137224 */ /* 0x000fce00078e02ff */
.L_x_113:
[----:B------:R-:W-:Y:S05]  /*40d0*/  BSYNC B1 ;  /* 0x0000000000017941 */ /* 0x000fea0003800000 */
.L_x_112:
[----:B------:R-:W-:Y:S01]  /*40e0*/  @!P5 IMAD R113, R113, R122, R19 ;  /* 0x0000007a7171d224 */ /* 0x000fe200078e0213 */
[----:B------:R-:W-:Y:S04]  /*40f0*/  BSSY B1, `(.L_x_114) ;  /* 0x0000006000017945 */ /* 0x000fe80003800000 */
[----:B------:R0:W-:Y:S01]  /*4100*/  @!P5 STG.E.U8 desc[UR36][R14.64+0x51], R113 ;  /* 0x000051710e00d986 */ /* 0x0001e2000c101124 */
[----:B------:R-:W-:Y:S05]  /*4110*/  @P2 BRA `(.L_x_115) ;  /* 0x00000000000c2947 */ /* 0x000fea0003800000 */
[----:B------:R-:W5:Y:S02]  /*4120*/  LDG.E.U8 R130, desc[UR36][R138.64+0x50] ;  /* 0x000050248a827981 */ /* 0x000f64000c1e1100 */
[----:B-----5:R-:W-:-:S05]  /*4130*/  PRMT R72, R130, 0x8880, RZ ;  /* 0x0000888082487816 */ /* 0x020fca00000000ff */
[----:B------:R-:W-:-:S07]  /*4140*/  IMAD R19, R72, R123, RZ ;  /* 0x0000007b48137224 */ /* 0x000fce00078e02ff */
.L_x_115:
[----:B------:R-:W-:Y:S05]  /*4150*/  BSYNC B1 ;  /* 0x0000000000017941 */ /* 0x000fea0003800000 */
.L_x_114:
[C---:B------:R-:W-:Y:S01]  /*4160*/  ISETP.LT.OR P4, PT, R3.reuse, 0x52, !P1 ;  /* 0x000000520300780c */ /* 0x040fe20004f81670 */
[----:B--2---:R-:W-:Y:S01]  /*4170*/  @!P2 IMAD R73, R114, R122, R19 ;  /* 0x0000007a7249a224 */ /* 0x004fe200078e0213 */
[----:B------:R-:W-:Y:S01]  /*4180*/  BSSY B1, `(.L_x_116) ;  /* 0x000000b000017945 */ /* 0x000fe20003800000 */
[C---:B------:R-:W-:Y:S02]  /*4190*/  ISETP.LT.OR P3, PT, R3.reuse, 0x59, !P0 ;  /* 0x000000590300780c */ /* 0x040fe40004761670 */
[----:B---3--:R-:W-:Y:S01]  /*41a0*/  IADD3 R75, P5, R10, 0x80, RZ ;  /* 0x000000800a4b7810 */ /* 0x008fe20007fbe0ff */
[----:B------:R2:W-:Y:S01]  /*41b0*/  @!P2 STG.E.U8 desc[UR36][R6.64+0x50], R73 ;  /* 0x000050490600a986 */ /* 0x0005e2000c101124 */
[C---:B------:R-:W-:Y:S02]  /*41c0*/  ISETP.LT.OR P2, PT, R3.reuse, 0x59, !P1 ;  /* 0x000000590300780c */ /* 0x040fe40004f41670 */
[C---:B------:R-:W-:Y:S02]  /*41d0*/  ISETP.LT.OR P0, PT, R3.reuse, 0x5a, !P0 ;  /* 0x0000005a0300780c */ /* 0x040fe40004701670 */
[----:B------:R-:W-:-:S02]  /*41e0*/  ISETP.LT.OR P1, PT, R3, 0x5a, !P1 ;  /* 0x0000005a0300780c */ /* 0x000fc40004f21670 */
[----:B------:R-:W-:Y:S11]  /*41f0*/  @P4 BRA `(.L_x_117) ;  /* 0x00000000000c4947 */ /* 0x000ff60003800000 */
[----:B------:R-:W3:Y:S02]  /*4200*/  LDG.E.U8 R130, desc[UR36][R138.64+0x51] ;  /* 0x000051248a827981 */ /* 0x000ee4000c1e1100 */
[----:B---3--:R-:W-:-:S05]  /*4210*/  PRMT R72, R130, 0x8880, RZ ;  /* 0x0000888082487816 */ /* 0x008fca00000000ff */
[----:B------:R-:W-:-:S07]  /*4220*/  IMAD R19, R72, R123, RZ ;  /* 0x0000007b48137224 */ /* 0x000fce00078e02ff */
.L_x_117:
[----:B------:R-:W-:Y:S05]  /*4230*/  BSYNC B1 ;  /* 0x0000000000017941 */ /* 0x000fea0003800000 */
.L_x_116:
[----:B------:R-:W-:Y:S01]  /*4240*/  @!P4 IMAD R115, R115, R122, R19 ;  /* 0x0000007a7373c224 */ /* 0x000fe200078e0213 */
[----:B------:R-:W-:Y:S04]  /*4250*/  BSSY B1, `(.L_x_118) ;  /* 0x0000006000017945 */ /* 0x000fe80003800000 */
[----:B------:R3:W-:Y:S01]  /*4260*/  @!P4 STG.E.U8 desc[UR36][R6.64+0x51], R115 ;  /* 0x000051730600c986 */ /* 0x0007e2000c101124 */
[----:B------:R-:W-:Y:S05]  /*4270*/  @P3 BRA `(.L_x_119) ;  /* 0x00000000000c3947 */ /* 0x000fea0003800000 */
[----:B------:R-:W5:Y:S02]  /*4280*/  LDG.E.U8 R130, desc[UR36][R134.64+0x58] ;  /* 0x0000582486827981 */ /* 0x000f64000c1e1100 */
[----:B-----5:R-:W-:-:S05]  /*4290*/  PRMT R72, R130, 0x8880, RZ ;  /* 0x0000888082487816 */ /* 0x020fca00000000ff */
[----:B------:R-:W-:-:S07]  /*42a0*/  IMAD R19, R72, R123, RZ ;  /* 0x0000007b48137224 */ /* 0x000fce00078e02ff */
.L_x_119:
[----:B------:R-:W-:Y:S05]  /*42b0*/  BSYNC B1 ;  /* 0x0000000000017941 */ /* 0x000fea0003800000 */
.L_x_118:
[----:B--2---:R-:W-:Y:S01]  /*42c0*/  @!P3 IMAD R73, R116, R122, R19 ;  /* 0x0000007a7449b224 */ /* 0x004fe200078e0213 */
[----:B------:R-:W-:Y:S01]  /*42d0*/  BSSY B1, `(.L_x_120) ;  /* 0x0000007000017945 */ /* 0x000fe20003800000 */
[----:B------:R-:W-:-:S03]  /*42e0*/  IMAD.X R11, RZ, RZ, R11, P5 ;  /* 0x000000ffff0b7224 */ /* 0x000fc600028e060b */
[----:B------:R2:W-:Y:S01]  /*42f0*/  @!P3 STG.E.U8 desc[UR36][R14.64+0x58], R73 ;  /* 0x000058490e00b986 */ /* 0x0005e2000c101124 */
[----:B------:R-:W-:Y:S05]  /*4300*/  @P0 BRA `(.L_x_121) ;  /* 0x00000000000c0947 */ /* 0x000fea0003800000 */
[----:B------:R-:W5:Y:S02]  /*4310*/  LDG.E.U8 R130, desc[UR36][R134.64+0x59] ;  /* 0x0000592486827981 */ /* 0x000f64000c1e1100 */
[----:B-----5:R-:W-:-:S05]  /*4320*/  PRMT R10, R130, 0x8880, RZ ;  /* 0x00008880820a7816 */ /* 0x020fca00000000ff */
[----:B------:R-:W-:-:S07]  /*4330*/  IMAD R19, R10, R123, RZ ;  /* 0x0000007b0a137224 */ /* 0x000fce00078e02ff */
.L_x_121:
[----:B------:R-:W-:Y:S05]  /*4340*/  BSYNC B1 ;  /* 0x0000000000017941 */ /* 0x000fea0003800000 */
.L_x_120:
[----:B------:R-:W-:Y:S01]  /*4350*/  @!P0 IMAD R117, R117, R122, R19 ;  /* 0x0000007a75758224 */ /* 0x000fe200078e0213 */
[----:B------:R-:W-:Y:S01]  /*4360*/  BSSY B1, `(.L_x_122) ;  /* 0x0000007000017945 */ /* 0x000fe20003800000 */
[----:B------:R-:W-:-:S03]  /*4370*/  IMAD R72, R11, R132, RZ ;  /* 0x000000840b487224 */ /* 0x000fc600078e02ff */
[----:B------:R0:W-:Y:S01]  /*4380*/  @!P0 STG.E.U8 desc[UR36][R14.64+0x59], R117 ;  /* 0x000059750e008986 */ /* 0x0001e2000c101124 */
[----:B------:R-:W-:Y:S05]  /*4390*/  @P2 BRA `(.L_x_123) ;  /* 0x00000000000c2947 */ /* 0x000fea0003800000 */
[----:B------:R-:W5:Y:S02]  /*43a0*/  LDG.E.U8 R130, desc[UR36][R138.64+0x58] ;  /* 0x000058248a827981 */ /* 0x000f64000c1e1100 */
[----:B-----5:R-:W-:-:S05]  /*43b0*/  PRMT R10, R130, 0x8880, RZ ;  /* 0x00008880820a7816 */ /* 0x020fca00000000ff */
[----:B------:R-:W-:-:S07]  /*43c0*/  IMAD R19, R10, R123, RZ ;  /* 0x0000007b0a137224 */ /* 0x000fce00078e02ff */
.L_x_123:
[----:B------:R-:W-:Y:S05]  /*43d0*/  BSYNC B1 ;  /* 0x0000000000017941 */ /* 0x000fea0003800000 */
.L_x_122:
[----:B------:R-:W-:Y:S01]  /*43e0*/  @!P2 IMAD R11, R118, R122, R19 ;  /* 0x0000007a760ba224 */ /* 0x000fe200078e0213 */
[----:B------:R-:W-:Y:S01]  /*43f0*/  BSSY B1, `(.L_x_124) ;  /* 0x0000009000017945 */ /* 0x000fe20003800000 */
[C---:B012-4-:R-:W-:Y:S02]  /*4400*/  IMAD R15, R75.reuse, R133, R72 ;  /* 0x000000854b0f7224 */ /* 0x057fe400078e0248 */
[CC--:B------:R-:W-:Y:S01]  /*4410*/  IMAD.WIDE.U32 R136, R75.reuse, R132.reuse, R136 ;  /* 0x000000844b887225 */ /* 0x0c0fe200078e0088 */
[----:B------:R0:W-:Y:S03]  /*4420*/  @!P2 STG.E.U8 desc[UR36][R6.64+0x58], R11 ;  /* 0x0000580b0600a986 */ /* 0x0001e6000c101124 */
[----:B------:R-:W-:Y:S01]  /*4430*/  IMAD.WIDE.U32 R132, R75, R132, R120 ;  /* 0x000000844b847225 */ /* 0x000fe200078e0078 */
[----:B------:R-:W-:Y:S06]  /*4440*/  @P1 BRA `(.L_x_125) ;  /* 0x00000000000c1947 */ /* 0x000fec0003800000 */
[----:B------:R-:W2:Y:S02]  /*4450*/  LDG.E.U8 R130, desc[UR36][R138.64+0x59] ;  /* 0x000059248a827981 */ /* 0x000ea4000c1e1100 */
[----:B--2---:R-:W-:-:S05]  /*4460*/  PRMT R10, R130, 0x8880, RZ ;  /* 0x00008880820a7816 */ /* 0x004fca00000000ff */
[----:B------:R-:W-:-:S07]  /*4470*/  IMAD R19, R10, R123, RZ ;  /* 0x0000007b0a137224 */ /* 0x000fce00078e02ff */
.L_x_125:
[----:B------:R-:W-:Y:S05]  /*4480*/  BSYNC B1 ;  /* 0x0000000000017941 */ /* 0x000fea0003800000 */
.L_x_124:
[----:B------:R-:W-:Y:S01]  /*4490*/  @!P1 IMAD R119, R119, R122, R19 ;  /* 0x0000007a77779224 */ /* 0x000fe200078e0213 */
[----:B------:R-:W-:Y:S01]  /*44a0*/  ISETP.GE.AND P2, PT, R131, 0x81, PT ;  /* 0x000000818300780c */ /* 0x000fe20003f46270 */
[----:B------:R-:W-:Y:S01]  /*44b0*/  BSSY B1, `(.L_x_126) ;  /* 0x000000c000017945 */ /* 0x000fe20003800000 */
[----:B------:R-:W-:Y:S02]  /*44c0*/  IADD3 R10, P5, R132, R12, RZ ;  /* 0x0000000c840a7210 */ /* 0x000fe40007fbe0ff */
[----:B------:R1:W-:Y:S01]  /*44d0*/  @!P1 STG.E.U8 desc[UR36][R6.64+0x59], R119 ;  /* 0x0000597706009986 */ /* 0x0003e2000c101124 */
[----:B------:R-:W-:Y:S02]  /*44e0*/  ISETP.LT.OR P1, PT, R3, 0x1, !P2 ;  /* 0x000000010300780c */ /* 0x000fe40005721670 */
[----:B0-----:R-:W-:Y:S02]  /*44f0*/  IADD3.X R11, R13, R133, R15, P5, !PT ;  /* 0x000000850d0b7210 */ /* 0x001fe40002ffe40f */
[----:B------:R-:W-:-:S02]  /*4500*/  ISETP.GE.AND P0, PT, R131, 0x89, PT ;  /* 0x000000898300780c */ /* 0x000fc40003f06270 */
[----:B------:R-:W-:Y:S02]  /*4510*/  IADD3 R12, P4, P3, R20, R12, R136 ;  /* 0x0000000c140c7210 */ /* 0x000fe40007b9e088 */
[----:B------:R-:W-:-:S05]  /*4520*/  ISETP.LT.OR P5, PT, R3, 0x2, !P2 ;  /* 0x000000020300780c */ /* 0x000fca00057a1670 */
[----:B-1----:R-:W-:Y:S08]  /*4530*/  @P1 BRA `(.L_x_127) ;  /* 0x00000000000c1947 */ /* 0x002ff00003800000 */
[----:B------:R-:W3:Y:S02]  /*4540*/  LDG.E.U8 R130, desc[UR36][R10.64] ;  /* 0x000000240a827981 */ /* 0x000ee4000c1e1100 */
[----:B---3--:R-:W-:-:S05]  /*4550*/  PRMT R6, R130, 0x8880, RZ ;  /* 0x0000888082067816 */ /* 0x008fca00000000ff */
[----:B------:R-:W-:-:S07]  /*4560*/  IMAD R19, R6, R123, RZ ;  /* 0x0000007b06137224 */ /* 0x000fce00078e02ff */
.L_x_127:
[----:B------:R-:W-:Y:S05]  /*4570*/  BSYNC B1 ;  /* 0x0000000000017941 */ /* 0x000fea0003800000 */
.L_x_126:
[----:B---3--:R-:W-:Y:S01]  /*4580*/  @!P1 IMAD R7, R24, R122, R19 ;  /* 0x0000007a18079224 */ /* 0x008fe200078e0213 */
[----:B------:R-:W-:Y:S01]  /*4590*/  BSSY B1, `(.L_x_128) ;  /* 0x0000007000017945 */ /* 0x000fe20003800000 */
[----:B------:R-:W-:-:S03]  /*45a0*/  IMAD.IADD R136, R15, 0x1, R137 ;  /* 0x000000010f887824 */ /* 0x000fc600078e0289 */
[----:B------:R0:W-:Y:S01]  /*45b0*/  @!P1 STG.E.U8 desc[UR36][R4.64], R7 ;  /* 0x0000000704009986 */ /* 0x0001e2000c101124 */
[----:B------:R-:W-:Y:S05]  /*45c0*/  @P5 BRA `(.L_x_129) ;  /* 0x00000000000c5947 */ /* 0x000fea0003800000 */
[----:B------:R-:W2:Y:S02]  /*45d0*/  LDG.E.U8 R130, desc[UR36][R10.64+0x1] ;  /* 0x000001240a827981 */ /* 0x000ea4000c1e1100 */
[----:B--2---:R-:W-:-:S05]  /*45e0*/  PRMT R6, R130, 0x8880, RZ ;  /* 0x0000888082067816 */ /* 0x004fca00000000ff */
[----:B------:R-:W-:-:S07]  /*45f0*/  IMAD R19, R6, R123, RZ ;  /* 0x0000007b06137224 */ /* 0x000fce00078e02ff */
.L_x_129:
[----:B------:R-:W-:Y:S05]  /*4600*/  BSYNC B1 ;  /* 0x0000000000017941 */ /* 0x000fea0003800000 */
.L_x_128:
[----:B------:R-:W-:Y:S01]  /*4610*/  ISETP.LT.OR P1, PT, R3, 0x1, !P0 ;  /* 0x000000010300780c */ /* 0x000fe20004721670 */
[----:B------:R-:W-:Y:S01]  /*4620*/  @!P5 IMAD R25, R25, R122, R19 ;  /* 0x0000007a1919d224 */ /* 0x000fe200078e0213 */
[----:B------:R-:W-:Y:S01]  /*4630*/  BSSY B1, `(.L_x_130) ;  /* 0x000000a000017945 */ /* 0x000fe20003800000 */
[----:B------:R-:W-:Y:S02]  /*4640*/  IADD3.X R13, R121, R13, R136, P4, P3 ;  /* 0x0000000d790d7210 */ /* 0x000fe400027e6488 */
[C---:B------:R-:W-:Y:S01]  /*4650*/  ISETP.LT.OR P4, PT, R3.reuse, 0x2, !P0 ;  /* 0x000000020300780c */ /* 0x040fe20004781670 */
[----:B------:R1:W-:Y:S01]  /*4660*/  @!P5 STG.E.U8 desc[UR36][R4.64+0x1], R25 ;  /* 0x000001190400d986 */ /* 0x0003e2000c101124 */
[C---:B------:R-:W-:Y:S02]  /*4670*/  ISETP.LT.OR P5, PT, R3.reuse, 0x9, !P2 ;  /* 0x000000090300780c */ /* 0x040fe400057a1670 */
[----:B------:R-:W-:-:S04]  /*4680*/  ISETP.LT.OR P3, PT, R3, 0xa, !P2 ;  /* 0x0000000a0300780c */ /* 0x000fc80005761670 */
[----:B------:R-:W-:Y:S09]  /*4690*/  @P1 BRA `(.L_x_131) ;  /* 0x00000000000c1947 */ /* 0x000ff20003800000 */
[----:B------:R-:W2:Y:S02]  /*46a0*/  LDG.E.U8 R130, desc[UR36][R12.64] ;  /* 0x000000240c827981 */ /* 0x000ea4000c1e1100 */
[----:B--2---:R-:W-:-:S05]  /*46b0*/  PRMT R6, R130, 0x8880, RZ ;  /* 0x0000888082067816 */ /* 0x004fca00000000ff */
[----:B------:R-:W-:-:S07]  /*46c0*/  IMAD R19, R6, R123, RZ ;  /* 0x0000007b06137224 */ /* 0x000fce00078e02ff */
.L_x_131:
[----:B------:R-:W-:Y:S05]  /*46d0*/  BSYNC B1 ;  /* 0x0000000000017941 */ /* 0x000fea0003800000 */
.L_x_130:
[----:B0-----:R-:W-:Y:S01]  /*46e0*/  @!P1 IMAD R7, R26, R122, R19 ;  /* 0x0000007a1a079224 */ /* 0x001fe200078e0213 */
[----:B------:R-:W-:Y:S04]  /*46f0*/  BSSY B1, `(.L_x_132) ;  /* 0x0000006000017945 */ /* 0x000fe80003800000 */
[----:B------:R0:W-:Y:S01]  /*4700*/  @!P1 STG.E.U8 desc[UR36][R8.64], R7 ;  /* 0x0000000708009986 */ /* 0x0001e2000c101124 */
[----:B------:R-:W-:Y:S05]  /*4710*/  @P4 BRA `(.L_x_133) ;  /* 0x00000000000c4947 */ /* 0x000fea0003800000 */
[----:B------:R-:W2:Y:S02]  /*4720*/  LDG.E.U8 R130, desc[UR36][R12.64+0x1] ;  /* 0x000001240c827981 */ /* 0x000ea4000c1e1100 */
[----:B--2---:R-:W-:-:S05]  /*4730*/  PRMT R6, R130, 0x8880, RZ ;  /* 0x0000888082067816 */ /* 0x004fca00000000ff */
[----:B------:R-:W-:-:S07]  /*4740*/  IMAD R19, R6, R123, RZ ;  /* 0x0000007b06137224 */ /* 0x000fce00078e02ff */
.L_x_133:
[----:B------:R-:W-:Y:S05]  /*4750*/  BSYNC B1 ;  /* 0x0000000000017941 */ /* 0x000fea0003800000 */
.L_x_132:
[----:B------:R-:W-:Y:S01]  /*4760*/  @!P4 IMAD R27, R27, R122, R19 ;  /* 0x0000007a1b1bc224 */ /* 0x000fe200078e0213 */
[----:B------:R-:W-:Y:S04]  /*4770*/  BSSY B1, `(.L_x_134) ;  /* 0x0000006000017945 */ /* 0x000fe80003800000 */
[----:B------:R2:W-:Y:S01]  /*4780*/  @!P4 STG.E.U8 desc[UR36][R8.64+0x1], R27 ;  /* 0x0000011b0800c986 */ /* 0x0005e2000c101124 */
[----:B------:R-:W-:Y:S05]  /*4790*/  @P5 BRA `(.L_x_135) ;  /* 0x00000000000c5947 */ /* 0x000fea0003800000 */
[----:B------:R-:W3:Y:S02]  /*47a0*/  LDG.E.U8 R130, desc[UR36][R10.64+0x8] ;  /* 0x000008240a827981 */ /* 0x000ee4000c1e1100 */
[----:B---3--:R-:W-:-:S05]  /*47b0*/  PRMT R6, R130, 0x8880, RZ ;  /* 0x0000888082067816 */ /* 0x008fca00000000ff */
[----:B------:R-:W-:-:S07]  /*47c0*/  IMAD R19, R6, R123, RZ ;  /* 0x0000007b06137224 */ /* 0x000fce00078e02ff */
.L_x_135:
[----:B------:R-:W-:Y:S05]  /*47d0*/  BSYNC B1 ;  /* 0x0000000000017941 */ /* 0x000fea0003800000 */
.L_x_134:
[----:B0-----:R-:W-:Y:S01]  /*47e0*/  @!P5 IMAD R7, R28, R122, R19 ;  /* 0x0000007a1c07d224 */ /* 0x001fe200078e0213 */
[----:B------:R-:W-:Y:S04]  /*47f0*/  BSSY B1, `(.L_x_136) ;  /* 0x0000006000017945 */ /* 0x000fe80003800000 */
[----:B------:R0:W-:Y:S01]  /*4800*/  @!P5 STG.E.U8 desc[UR36][R4.64+0x8], R7 ;  /* 0x000008070400d986 */ /* 0x0001e2000c101124 */
[----:B------:R-:W-:Y:S05]  /*4810*/  @P3 BRA `(.L_x_137) ;  /* 0x00000000000c3947 */ /* 0x000fea0003800000 */
[----:B------:R-:W3:Y:S02]  /*4820*/  LDG.E.U8 R130, desc[UR36][R10.64+0x9] ;  /* 0x000009240a827981 */ /* 0x000ee4000c1e1100 */
[----:B---3--:R-:W-:-:S05]  /*4830*/  PRMT R6, R130, 0x8880, RZ ;  /* 0x0000888082067816 */ /* 0x008fca00000000ff */
[----:B------:R-:W-:-:S07]  /*4840*/  IMAD R19, R6, R123, RZ ;  /* 0x0000007b06137224 */ /* 0x000fce00078e02ff */
.L_x_137:
[----:B------:R-:W-:Y:S05]  /*4850*/  BSYNC B1 ;  /* 0x0000000000017941 */ /* 0x000fea0003800000 */
.L_x_136:
[----:B------:R-:W-:Y:S01]  /*4860*/  ISETP.LT.OR P5, PT, R3, 0x9, !P0 ;  /* 0x000000090300780c */ /* 0x000fe200047a1670 */
[----:B------:R-:W-:Y:S01]  /*4870*/  @!P3 IMAD R29, R29, R122, R19 ;  /* 0x0000007a1d1db224 */ /* 0x000fe200078e0213 */
[----:B------:R-:W-:Y:S01]  /*4880*/  BSSY B1, `(.L_x_138) ;  /* 0x0000009000017945 */ /* 0x000fe20003800000 */
[C---:B------:R-:W-:Y:S02]  /*4890*/  ISETP.LT.OR P4, PT, R3.reuse, 0xa, !P0 ;  /* 0x0000000a0300780c */ /* 0x040fe40004781670 */
[C---:B------:R-:W-:Y:S01]  /*48a0*/  ISETP.LT.OR P1, PT, R3.reuse, 0x12, !P2 ;  /* 0x000000120300780c */ /* 0x040fe20005721670 */
[----:B------:R3:W-:Y:S01]  /*48b0*/  @!P3 STG.E.U8 desc[UR36][R4.64+0x9], R29 ;  /* 0x0000091d0400b986 */ /* 0x0007e2000c101124 */
[----:B------:R-:W-:-:S06]  /*48c0*/  ISETP.LT.OR P3, PT, R3, 0x11, !P2 ;  /* 0x000000110300780c */ /* 0x000fcc0005761670 */
[----:B------:R-:W-:Y:S07]  /*48d0*/  @P5 BRA `(.L_x_139) ;  /* 0x00000000000c5947 */ /* 0x000fee0003800000 */
[----:B------:R-:W4:Y:S02]  /*48e0*/  LDG.E.U8 R130, desc[UR36][R12.64+0x8] ;  /* 0x000008240c827981 */ /* 0x000f24000c1e1100 */
[----:B----4-:R-:W-:-:S05]  /*48f0*/  PRMT R6, R130, 0x8880, RZ ;  /* 0x0000888082067816 */ /* 0x010fca00000000ff */
[----:B------:R-:W-:-:S07]  /*4900*/  IMAD R19, R6, R123, RZ ;  /* 0x0000007b06137224 */ /* 0x000fce00078e02ff */
.L_x_139:
[----:B------:R-:W-:Y:S05]  /*4910*/  BSYNC B1 ;  /* 0x0000000000017941 */ /* 0x000fea0003800000 */
.L_x_138:
[----:B0-----:R-:W-:Y:S01]  /*4920*/  @!P5 IMAD R7, R30, R122, R19 ;  /* 0x0000007a1e07d224 */ /* 0x001fe200078e0213 */
[----:B------:R-:W-:Y:S04]  /*4930*/  BSSY B1, `(.L_x_140) ;  /* 0x0000006000017945 */ /* 0x000fe80003800000 */
[----:B------:R0:W-:Y:S01]  /*4940*/  @!P5 STG.E.U8 desc[UR36][R8.64+0x8], R7 ;  /* 0x000008070800d986 */ /* 0x0001e2000c101124 */
[----:B------:R-:W-:Y:S05]  /*4950*/  @P4 BRA `(.L_x_141) ;  /* 0x00000000000c4947 */ /* 0x000fea0003800000 */
[----:B------:R-:W4:Y:S02]  /*4960*/  LDG.E.U8 R130, desc[UR36][R12.64+0x9] ;  /* 0x000009240c827981 */ /* 0x000f24000c1e1100 */
[----:B----4-:R-:W-:-:S05]  /*4970*/  PRMT R6, R130, 0x8880, RZ ;  /* 0x0000888082067816 */ /* 0x010fca00000000ff */
[----:B------:R-:W-:-:S07]  /*4980*/  IMAD R19, R6, R123, RZ ;  /* 0x0000007b06137224 */ /* 0x000fce00078e02ff */
.L_x_141:
[----:B------:R-:W-:Y:S05]  /*4990*/  BSYNC B1 ;  /* 0x0000000000017941 */ /* 0x000fea0003800000 */
.L_x_140:
[----:B------:R-:W-:Y:S01]  /*49a0*/  @!P4 IMAD R31, R31, R122, R19 ;  /* 0x0000007a1f1fc224 */ /* 0x000fe200078e0213 */
[----:B------:R-:W-:Y:S04]  /*49b0*/  BSSY B1, `(.L_x_142) ;  /* 0x0000006000017945 */ /* 0x000fe80003800000 */
[----:B------:R4:W-:Y:S01]  /*49c0*/  @!P4 STG.E.U8 desc[UR36][R8.64+0x9], R31 ;  /* 0x0000091f0800c986 */ /* 0x0009e2000c101124 */
[----:B------:R-:W-:Y:S05]  /*49d0*/  @P3 BRA `(.L_x_143) ;  /* 0x00000000000c3947 */ /* 0x000fea0003800000 */
[----:B------:R-:W5:Y:S02]  /*49e0*/  LDG.E.U8 R130, desc[UR36][R10.64+0x10] ;  /* 0x000010240a827981 */ /* 0x000f64000c1e1100 */
[----:B-----5:R-:W-:-:S05]  /*49f0*/  PRMT R6, R130, 0x8880, RZ ;  /* 0x0000888082067816 */ /* 0x020fca00000000ff */
[----:B------:R-:W-:-:S07]  /*4a00*/  IMAD R19, R6, R123, RZ ;  /* 0x0000007b06137224 */ /* 0x000fce00078e02ff */
.L_x_143:
[----:B------:R-:W-:Y:S05]  /*4a10*/  BSYNC B1 ;  /* 0x0000000000017941 */ /* 0x000fea0003800000 */
.L_x_142:
[----:B0-----:R-:W-:Y:S01]  /*4a20*/  @!P3 IMAD R7, R32, R122, R19 ;  /* 0x0000007a2007b224 */ /* 0x001fe200078e0213 */
[----:B------:R-:W-:Y:S04]  /*4a30*/  BSSY B1, `(.L_x_144) ;  /* 0x0000006000017945 */ /* 0x000fe80003800000 */
[----:B------:R0:W-:Y:S01]  /*4a40*/  @!P3 STG.E.U8 desc[UR36][R4.64+0x10], R7 ;  /* 0x000010070400b986 */ /* 0x0001e2000c101124 */
[----:B------:R-:W-:Y:S05]  /*4a50*/  @P1 BRA `(.L_x_145) ;  /* 0x00000000000c1947 */ /* 0x000fea0003800000 */
[----:B------:R-:W5:Y:S02]  /*4a60*/  LDG.E.U8 R130, desc[UR36][R10.64+0x11] ;  /* 0x000011240a827981 */ /* 0x000f64000c1e1100 */
[----:B-----5:R-:W-:-:S05]  /*4a70*/  PRMT R6, R130, 0x8880, RZ ;  /* 0x0000888082067816 */ /* 0x020fca00000000ff */
[----:B------:R-:W-:-:S07]  /*4a80*/  IMAD R19, R6, R123, RZ ;  /* 0x0000007b06137224 */ /* 0x000fce00078e02ff */
.L_x_145:
[----:B------:R-:W-:Y:S05]  /*4a90*/  BSYNC B1 ;  /* 0x0000000000017941 */ /* 0x000fea0003800000 */
.L_x_144:
        /* <DEDUP_REMOVED lines=11> */
.L_x_147:
[----:B------:R-:W-:Y:S05]  /*4b50*/  BSYNC B1 ;  /* 0x0000000000017941 */ /* 0x000fea0003800000 */
.L_x_146:
[----:B0-----:R-:W-:Y:S01]  /*4b60*/  @!P4 IMAD R7, R34, R122, R19 ;  /* 0x0000007a2207c224 */ /* 0x001fe200078e0213 */
[----:B------:R-:W-:Y:S04]  /*4b70*/  BSSY B1, `(.L_x_148) ;  /* 0x0000006000017945 */ /* 0x000fe80003800000 */
[----:B------:R0:W-:Y:S01]  /*4b80*/  @!P4 STG.E.U8 desc[UR36][R8.64+0x10], R7 ;  /* 0x000010070800c986 */ /* 0x0001e2000c101124 */
[----:B------:R-:W-:Y:S05]  /*4b90*/  @P3 BRA `(.L_x_149) ;  /* 0x00000000000c3947 */ /* 0x000fea0003800000 */
[----:B------:R-:W5:Y:S02]  /*4ba0*/  LDG.E.U8 R130, desc[UR36][R12.64+0x11] ;  /* 0x000011240c827981 */ /* 0x000f64000c1e1100 */
[----:B-----5:R-:W-:-:S05]  /*4bb0*/  PRMT R6, R130, 0x8880, RZ ;  /* 0x0000888082067816 */ /* 0x020fca00000000ff */
[----:B------:R-:W-:-:S07]  /*4bc0*/  IMAD R19, R6, R123, RZ ;  /* 0x0000007b06137224 */ /* 0x000fce00078e02ff */
.L_x_149:
[----:B------:R-:W-:Y:S05]  /*4bd0*/  BSYNC B1 ;  /* 0x0000000000017941 */ /* 0x000fea0003800000 */
.L_x_148:
[----:B------:R-:W-:Y:S01]  /*4be0*/  @!P3 IMAD R35, R35, R122, R19 ;  /* 0x0000007a2323b224 */ /* 0x000fe200078e0213 */
[----:B------:R-:W-:Y:S04]  /*4bf0*/  BSSY B1, `(.L_x_150) ;  /* 0x0000006000017945 */ /* 0x000fe80003800000 */
[----:B------:R0:W-:Y:S01]  /*4c00*/  @!P3 STG.E.U8 desc[UR36][R8.64+0x11], R35 ;  /* 0x000011230800b986 */ /* 0x0001e2000c101124 */
[----:B------:R-:W-:Y:S05]  /*4c10*/  @P5 BRA `(.L_x_151) ;  /* 0x00000000000c5947 */ /* 0x000fea0003800000 */
[----:B------:R-:W5:Y:S02]  /*4c20*/  LDG.E.U8 R130, desc[UR36][R10.64+0x18] ;  /* 0x000018240a827981 */ /* 0x000f64000c1e1100 */
[----:B-----5:R-:W-:-:S05]  /*4c30*/  PRMT R6, R130, 0x8880, RZ ;  /* 0x0000888082067816 */ /* 0x020fca00000000ff */
[----:B------:R-:W-:-:S07]  /*4c40*/  IMAD R19, R6, R123, RZ ;  /* 0x0000007b06137224 */ /* 0x000fce00078e02ff */
.L_x_151:
[----:B------:R-:W-:Y:S05]  /*4c50*/  BSYNC B1 ;  /* 0x0000000000017941 */ /* 0x000fea0003800000 */
.L_x_150:
[----:B0-----:R-:W-:Y:S01]  /*4c60*/  @!P5 IMAD R7, R36, R122, R19 ;  /* 0x0000007a2407d224 */ /* 0x001fe200078e0213 */
[----:B------:R-:W-:Y:S04]  /*4c70*/  BSSY B1, `(.L_x_152) ;  /* 0x0000006000017945 */ /* 0x000fe80003800000 */
[----:B------:R0:W-:Y:S01]  /*4c80*/  @!P5 STG.E.U8 desc[UR36][R4.64+0x18], R7 ;  /* 0x000018070400d986 */ /* 0x0001e2000c101124 */
[----:B------:R-:W-:Y:S05]  /*4c90*/  @P1 BRA `(.L_x_153) ;  /* 0x00000000000c1947 */ /* 0x000fea0003800000 */
[----:B------:R-:W5:Y:S02]  /*4ca0*/  LDG.E.U8 R130, desc[UR36][R10.64+0x19] ;  /* 0x000019240a827981 */ /* 0x000f64000c1e1100 */
[----:B-----5:R-:W-:-:S05]  /*4cb0*/  PRMT R6, R130, 0x8880, RZ ;  /* 0x0000888082067816 */ /* 0x020fca00000000ff */
[----:B------:R-:W-:-:S07]  /*4cc0*/  IMAD R19, R6, R123, RZ ;  /* 0x0000007b06137224 */ /* 0x000fce00078e02ff */
.L_x_153:
[----:B------:R-:W-:Y:S05]  /*4cd0*/  BSYNC B1 ;  /* 0x0000000000017941 */ /* 0x000fea0003800000 */
.L_x_152:
        /* <DEDUP_REMOVED lines=11> */
.L_x_155:
[----:B------:R-:W-:Y:S05]  /*4d90*/  BSYNC B1 ;  /* 0x0000000000017941 */ /* 0x000fea0003800000 */
.L_x_154:
[----:B0-----:R-:W-:Y:S01]  /*4da0*/  @!P4 IMAD R7, R38, R122, R19 ;  /* 0x0000007a2607c224 */ /* 0x001fe200078e0213 */
[----:B------:R-:W-:Y:S04]  /*4db0*/  BSSY B1, `(.L_x_156) ;  /* 0x0000006000017945 */ /* 0x000fe80003800000 */
[----:B------:R0:W-:Y:S01]  /*4dc0*/  @!P4 STG.E.U8 desc[UR36][R8.64+0x18], R7 ;  /* 0x000018070800c986 */ /* 0x0001e2000c101124 */
[----:B------:R-:W-:Y:S05]  /*4dd0*/  @P3 BRA `(.L_x_157) ;  /* 0x00000000000c3947 */ /* 0x000fea0003800000 */
[----:B------:R-:W5:Y:S02]  /*4de0*/  LDG.E.U8 R130, desc[UR36][R12.64+0x19] ;  /* 0x000019240c827981 */ /* 0x000f64000c1e1100 */
[----:B-----5:R-:W-:-:S05]  /*4df0*/  PRMT R6, R130, 0x8880, RZ ;  /* 0x0000888082067816 */ /* 0x020fca00000000ff */
[----:B------:R-:W-:-:S07]  /*4e00*/  IMAD R19, R6, R123, RZ ;  /* 0x0000007b06137224 */ /* 0x000fce00078e02ff */
.L_x_157:
[----:B------:R-:W-:Y:S05]  /*4e10*/  BSYNC B1 ;  /* 0x0000000000017941 */ /* 0x000fea0003800000 */
.L_x_156:
[----:B------:R-:W-:Y:S01]  /*4e20*/  @!P3 IMAD R39, R39, R122, R19 ;  /* 0x0000007a2727b224 */ /* 0x000fe200078e0213 */
[----:B------:R-:W-:Y:S04]  /*4e30*/  BSSY B1, `(.L_x_158) ;  /* 0x0000006000017945 */ /* 0x000fe80003800000 */
[----:B------:R0:W-:Y:S01]  /*4e40*/  @!P3 STG.E.U8 desc[UR36][R8.64+0x19], R39 ;  /* 0x000019270800b986 */ /* 0x0001e2000c101124 */
[----:B------:R-:W-:Y:S05]  /*4e50*/  @P5 BRA `(.L_x_159) ;  /* 0x00000000000c5947 */ /* 0x000fea0003800000 */
[----:B------:R-:W5:Y:S02]  /*4e60*/  LDG.E.U8 R130, desc[UR36][R10.64+0x20] ;  /* 0x000020240a827981 */ /* 0x000f64000c1e1100 */
[----:B-----5:R-:W-:-:S05]  /*4e70*/  PRMT R6, R130, 0x8880, RZ ;  /* 0x0000888082067816 */ /* 0x020fca00000000ff */
[----:B------:R-:W-:-:S07]  /*4e80*/  IMAD R19, R6, R123, RZ ;  /* 0x0000007b06137224 */ /* 0x000fce00078e02ff */
.L_x_159:
[----:B------:R-:W-:Y:S05]  /*4e90*/  BSYNC B1 ;  /* 0x0000000000017941 */ /* 0x000fea0003800000 */
.L_x_158:
[----:B0-----:R-:W-:Y:S01]  /*4ea0*/  @!P5 IMAD R7, R40, R122, R19 ;  /* 0x0000007a2807d224 */ /* 0x001fe200078e0213 */
[----:B------:R-:W-:Y:S04]  /*4eb0*/  BSSY B1, `(.L_x_160) ;  /* 0x0000006000017945 */ /* 0x000fe80003800000 */
[----:B------:R0:W-:Y:S01]  /*4ec0*/  @!P5 STG.E.U8 desc[UR36][R4.64+0x20], R7 ;  /* 0x000020070400d986 */ /* 0x0001e2000c101124 */
[----:B------:R-:W-:Y:S05]  /*4ed0*/  @P1 BRA `(.L_x_161) ;  /* 0x00000000000c1947 */ /* 0x000fea0003800000 */
[----:B------:R-:W5:Y:S02]  /*4ee0*/  LDG.E.U8 R130, desc[UR36][R10.64+0x21] ;  /* 0x000021240a827981 */ /* 0x000f64000c1e1100 */
[----:B-----5:R-:W-:-:S05]  /*4ef0*/  PRMT R6, R130, 0x8880, RZ ;  /* 0x0000888082067816 */ /* 0x020fca00000000ff */
[----:B------:R-:W-:-:S07]  /*4f00*/  IMAD R19, R6, R123, RZ ;  /* 0x0000007b06137224 */ /* 0x000fce00078e02ff */
.L_x_161:
[----:B------:R-:W-:Y:S05]  /*4f10*/  BSYNC B1 ;  /* 0x0000000000017941 */ /* 0x000fea0003800000 */
.L_x_160:
        /* <DEDUP_REMOVED lines=11> */
.L_x_163:
[----:B------:R-:W-:Y:S05]  /*4fd0*/  BSYNC B1 ;  /* 0x0000000000017941 */ /* 0x000fea0003800000 */
.L_x_162:
[----:B0-----:R-:W-:Y:S01]  /*4fe0*/  @!P4 IMAD R7, R42, R122, R19 ;  /* 0x0000007a2a07c224 */ /* 0x001fe200078e0213 */
[----:B------:R-:W-:Y:S04]  /*4ff0*/  BSSY B1, `(.L_x_164) ;  /* 0x0000006000017945 */ /* 0x000fe80003800000 */
[----:B------:R0:W-:Y:S01]  /*5000*/  @!P4 STG.E.U8 desc[UR36][R8.64+0x20], R7 ;  /* 0x000020070800c986 */ /* 0x0001e2000c101124 */
[----:B------:R-:W-:Y:S05]  /*5010*/  @P3 BRA `(.L_x_165) ;  /* 0x00000000000c3947 */ /* 0x000fea0003800000 */
[----:B------:R-:W5:Y:S02]  /*5020*/  LDG.E.U8 R130, desc[UR36][R12.64+0x21] ;  /* 0x000021240c827981 */ /* 0x000f64000c1e1100 */
[----:B-----5:R-:W-:-:S05]  /*5030*/  PRMT R6, R130, 0x8880, RZ ;  /* 0x0000888082067816 */ /* 0x020fca00000000ff */
[----:B------:R-:W-:-:S07]  /*5040*/  IMAD R19, R6, R123, RZ ;  /* 0x0000007b06137224 */ /* 0x000fce00078e02ff */
.L_x_165:
[----:B------:R-:W-:Y:S05]  /*5050*/  BSYNC B1 ;  /* 0x0000000000017941 */ /* 0x000fea0003800000 */
.L_x_164:
[----:B------:R-:W-:Y:S01]  /*5060*/  @!P3 IMAD R43, R43, R122, R19 ;  /* 0x0000007a2b2bb224 */ /* 0x000fe200078e0213 */
[----:B------:R-:W-:Y:S04]  /*5070*/  BSSY B1, `(.L_x_166) ;  /* 0x0000006000017945 */ /* 0x000fe80003800000 */
[----:B------:R0:W-:Y:S01]  /*5080*/  @!P3 STG.E.U8 desc[UR36][R8.64+0x21], R43 ;  /* 0x0000212b0800b986 */ /* 0x0001e2000c101124 */
[----:B------:R-:W-:Y:S05]  /*5090*/  @P5 BRA `(.L_x_167) ;  /* 0x00000000000c5947 */ /* 0x000fea0003800000 */
[----:B------:R-:W5:Y:S02]  /*50a0*/  LDG.E.U8 R130, desc[UR36][R10.64+0x28] ;  /* 0x000028240a827981 */ /* 0x000f64000c1e1100 */
[----:B-----5:R-:W-:-:S05]  /*50b0*/  PRMT R6, R130, 0x8880, RZ ;  /* 0x0000888082067816 */ /* 0x020fca00000000ff */
[----:B------:R-:W-:-:S07]  /*50c0*/  IMAD R19, R6, R123, RZ ;  /* 0x0000007b06137224 */ /* 0x000fce00078e02ff */
.L_x_167:
[----:B------:R-:W-:Y:S05]  /*50d0*/  BSYNC B1 ;  /* 0x0000000000017941 */ /* 0x000fea0003800000 */
.L_x_166:
[----:B0-----:R-:W-:Y:S01]  /*50e0*/  @!P5 IMAD R7, R44, R122, R19 ;  /* 0x0000007a2c07d224 */ /* 0x001fe200078e0213 */
[----:B------:R-:W-:Y:S04]  /*50f0*/  BSSY B1, `(.L_x_168) ;  /* 0x0000006000017945 */ /* 0x000fe80003800000 */
[----:B------:R0:W-:Y:S01]  /*5100*/  @!P5 STG.E.U8 desc[UR36][R4.64+0x28], R7 ;  /* 0x000028070400d986 */ /* 0x0001e2000c101124 */
[----:B------:R-:W-:Y:S05]  /*5110*/  @P1 BRA `(.L_x_169) ;  /* 0x00000000000c1947 */ /* 0x000fea0003800000 */
[----:B------:R-:W5:Y:S02]  /*5120*/  LDG.E.U8 R130, desc[UR36][R10.64+0x29] ;  /* 0x000029240a827981 */ /* 0x000f64000c1e1100 */
[----:B-----5:R-:W-:-:S05]  /*5130*/  PRMT R6, R130, 0x8880, RZ ;  /* 0x0000888082067816 */ /* 0x020fca00000000ff */
[----:B------:R-:W-:-:S07]  /*5140*/  IMAD R19, R6, R123, RZ ;  /* 0x0000007b06137224 */ /* 0x000fce00078e02ff */
.L_x_169:
[----:B------:R-:W-:Y:S05]  /*5150*/  BSYNC B1 ;  /* 0x0000000000017941 */ /* 0x000fea0003800000 */
.L_x_168:
        /* <DEDUP_REMOVED lines=11> */
.L_x_171:
[----:B------:R-:W-:Y:S05]  /*5210*/  BSYNC B1 ;  /* 0x0000000000017941 */ /* 0x000fea0003800000 */
.L_x_170:
[----:B0-----:R-:W-:Y:S01]  /*5220*/  @!P4 IMAD R7, R46, R122, R19 ;  /* 0x0000007a2e07c224 */ /* 0x001fe200078e0213 */
[----:B------:R-:W-:Y:S04]  /*5230*/  BSSY B1, `(.L_x_172) ;  /* 0x0000006000017945 */ /* 0x000fe80003800000 */
[----:B------:R0:W-:Y:S01]  /*5240*/  @!P4 STG.E.U8 desc[UR36][R8.64+0x28], R7 ;  /* 0x000028070800c986 */ /* 0x0001e2000c101124 */
[----:B------:R-:W-:Y:S05]  /*5250*/  @P3 BRA `(.L_x_173) ;  /* 0x00000000000c3947 */ /* 0x000fea0003800000 */
[----:B------:R-:W5:Y:S02]  /*5260*/  LDG.E.U8 R130, desc[UR36][R12.64+0x29] ;  /* 0x000029240c827981 */ /* 0x000f64000c1e1100 */
[----:B-----5:R-:W-:-:S05]  /*5270*/  PRMT R6, R130, 0x8880, RZ ;  /* 0x0000888082067816 */ /* 0x020fca00000000ff */
[----:B------:R-:W-:-:S07]  /*5280*/  IMAD R19, R6, R123, RZ ;  /* 0x0000007b06137224 */ /* 0x000fce00078e02ff */
.L_x_173:
[----:B------:R-:W-:Y:S05]  /*5290*/  BSYNC B1 ;  /* 0x0000000000017941 */ /* 0x000fea0003800000 */
.L_x_172:
[----:B------:R-:W-:Y:S01]  /*52a0*/  @!P3 IMAD R47, R47, R122, R19 ;  /* 0x0000007a2f2fb224 */ /* 0x000fe200078e0213 */
[----:B------:R-:W-:Y:S04]  /*52b0*/  BSSY B1, `(.L_x_174) ;  /* 0x0000006000017945 */ /* 0x000fe80003800000 */
[----:B------:R0:W-:Y:S01]  /*52c0*/  @!P3 STG.E.U8 desc[UR36][R8.64+0x29], R47 ;  /* 0x0000292f0800b986 */ /* 0x0001e2000c101124 */
[----:B------:R-:W-:Y:S05]  /*52d0*/  @P5 BRA `(.L_x_175) ;  /* 0x00000000000c5947 */ /* 0x000fea0003800000 */
[----:B------:R-:W5:Y:S02]  /*52e0*/  LDG.E.U8 R130, desc[UR36][R10.64+0x30] ;  /* 0x000030240a827981 */ /* 0x000f64000c1e1100 */
[----:B-----5:R-:W-:-:S05]  /*52f0*/  PRMT R6, R130, 0x8880, RZ ;  /* 0x0000888082067816 */ /* 0x020fca00000000ff */
[----:B------:R-:W-:-:S07]  /*5300*/  IMAD R19, R6, R123, RZ ;  /* 0x0000007b06137224 */ /* 0x000fce00078e02ff */
.L_x_175:
[----:B------:R-:W-:Y:S05]  /*5310*/  BSYNC B1 ;  /* 0x0000000000017941 */ /* 0x000fea0003800000 */
.L_x_174:
[----:B0-----:R-:W-:Y:S01]  /*5320*/  @!P5 IMAD R7, R48, R122, R19 ;  /* 0x0000007a3007d224 */ /* 0x001fe200078e0213 */
[----:B------:R-:W-:Y:S04]  /*5330*/  BSSY B1, `(.L_x_176) ;  /* 0x0000006000017945 */ /* 0x000fe80003800000 */
[----:B------:R0:W-:Y:S01]  /*5340*/  @!P5 STG.E.U8 desc[UR36][R4.64+0x30], R7 ;  /* 0x000030070400d986 */ /* 0x0001e2000c101124 */
[----:B------:R-:W-:Y:S05]  /*5350*/  @P1 BRA `(.L_x_177) ;  /* 0x00000000000c1947 */ /* 0x000fea0003800000 */
[----:B------:R-:W5:Y:S02]  /*5360*/  LDG.E.U8 R130, desc[UR36][R10.64+0x31] ;  /* 0x000031240a827981 */ /* 0x000f64000c1e1100 */
[----:B-----5:R-:W-:-:S05]  /*5370*/  PRMT R6, R130, 0x8880, RZ ;  /* 0x0000888082067816 */ /* 0x020fca00000000ff */
[----:B------:R-:W-:-:S07]  /*5380*/  IMAD R19, R6, R123, RZ ;  /* 0x0000007b06137224 */ /* 0x000fce00078e02ff */
.L_x_177:
[----:B------:R-:W-:Y:S05]  /*5390*/  BSYNC B1 ;  /* 0x0000000000017941 */ /* 0x000fea0003800000 */
.L_x_176:
        /* <DEDUP_REMOVED lines=11> */
.L_x_179:
[----:B------:R-:W-:Y:S05]  /*5450*/  BSYNC B1 ;  /* 0x0000000000017941 */ /* 0x000fea0003800000 */
.L_x_178:
[----:B0-----:R-:W-:Y:S01]  /*5460*/  @!P4 IMAD R7, R50, R122, R19 ;  /* 0x0000007a3207c224 */ /* 0x001fe200078e0213 */
[----:B------:R-:W-:Y:S04]  /*5470*/  BSSY B1, `(.L_x_180) ;  /* 0x0000006000017945 */ /* 0x000fe80003800000 */
[----:B------:R0:W-:Y:S01]  /*5480*/  @!P4 STG.E.U8 desc[UR36][R8.64+0x30], R7 ;  /* 0x000030070800c986 */ /* 0x0001e2000c101124 */
[----:B------:R-:W-:Y:S05]  /*5490*/  @P3 BRA `(.L_x_181) ;  /* 0x00000000000c3947 */ /* 0x000fea0003800000 */
[----:B------:R-:W5:Y:S02]  /*54a0*/  LDG.E.U8 R130, desc[UR36][R12.64+0x31] ;  /* 0x000031240c827981 */ /* 0x000f64000c1e1100 */
[----:B-----5:R-:W-:-:S05]  /*54b0*/  PRMT R6, R130, 0x8880, RZ ;  /* 0x0000888082067816 */ /* 0x020fca00000000ff */
[----:B------:R-:W-:-:S07]  /*54c0*/  IMAD R19, R6, R123, RZ ;  /* 0x0000007b06137224 */ /* 0x000fce00078e02ff */
.L_x_181:
[----:B------:R-:W-:Y:S05]  /*54d0*/  BSYNC B1 ;  /* 0x0000000000017941 */ /* 0x000fea0003800000 */
.L_x_180:
[----:B------:R-:W-:Y:S01]  /*54e0*/  @!P3 IMAD R51, R51, R122, R19 ;  /* 0x0000007a3333b224 */ /* 0x000fe200078e0213 */
[----:B------:R-:W-:Y:S04]  /*54f0*/  BSSY B1, `(.L_x_182) ;  /* 0x0000006000017945 */ /* 0x000fe80003800000 */
[----:B------:R0:W-:Y:S01]  /*5500*/  @!P3 STG.E.U8 desc[UR36][R8.64+0x31], R51 ;  /* 0x000031330800b986 */ /* 0x0001e2000c101124 */
[----:B------:R-:W-:Y:S05]  /*5510*/  @P5 BRA `(.L_x_183) ;  /* 0x00000000000c5947 */ /* 0x000fea0003800000 */
[----:B------:R-:W5:Y:S02]  /*5520*/  LDG.E.U8 R130, desc[UR36][R10.64+0x38] ;  /* 0x000038240a827981 */ /* 0x000f64000c1e1100 */
[----:B-----5:R-:W-:-:S05]  /*5530*/  PRMT R6, R130, 0x8880, RZ ;  /* 0x0000888082067816 */ /* 0x020fca00000000ff */
[----:B------:R-:W-:-:S07]  /*5540*/  IMAD R19, R6, R123, RZ ;  /* 0x0000007b06137224 */ /* 0x000fce00078e02ff */
.L_x_183:
[----:B------:R-:W-:Y:S05]  /*5550*/  BSYNC B1 ;  /* 0x0000000000017941 */ /* 0x000fea0003800000 */
.L_x_182:
[----:B0-----:R-:W-:Y:S01]  /*5560*/  @!P5 IMAD R7, R52, R122, R19 ;  /* 0x0000007a3407d224 */ /* 0x001fe200078e0213 */
[----:B------:R-:W-:Y:S04]  /*5570*/  BSSY B1, `(.L_x_184) ;  /* 0x0000006000017945 */ /* 0x000fe80003800000 */
[----:B------:R0:W-:Y:S01]  /*5580*/  @!P5 STG.E.U8 desc[UR36][R4.64+0x38], R7 ;  /* 0x000038070400d986 */ /* 0x0001e2000c101124 */
[----:B------:R-:W-:Y:S05]  /*5590*/  @P1 BRA `(.L_x_185) ;  /* 0x00000000000c1947 */ /* 0x000fea0003800000 */
[----:B------:R-:W5:Y:S02]  /*55a0*/  LDG.E.U8 R130, desc[UR36][R10.64+0x39] ;  /* 0x000039240a827981 */ /* 0x000f64000c1e1100 */
[----:B-----5:R-:W-:-:S05]  /*55b0*/  PRMT R6, R130, 0x8880, RZ ;  /* 0x0000888082067816 */ /* 0x020fca00000000ff */
[----:B------:R-:W-:-:S07]  /*55c0*/  IMAD R19, R6, R123, RZ ;  /* 0x0000007b06137224 */ /* 0x000fce00078e02ff */
.L_x_185:
[----:B------:R-:W-:Y:S05]  /*55d0*/  BSYNC B1 ;  /* 0x0000000000017941 */ /* 0x000fea0003800000 */
.L_x_184:
        /* <DEDUP_REMOVED lines=11> */
.L_x_187:
[----:B------:R-:W-:Y:S05]  /*5690*/  BSYNC B1 ;  /* 0x0000000000017941 */ /* 0x000fea0003800000 */
.L_x_186:
[----:B0-----:R-:W-:Y:S01]  /*56a0*/  @!P4 IMAD R7, R54, R122, R19 ;  /* 0x0000007a3607c224 */ /* 0x001fe200078e0213 */
[----:B------:R-:W-:Y:S04]  /*56b0*/  BSSY B1, `(.L_x_188) ;  /* 0x0000006000017945 */ /* 0x000fe80003800000 */
[----:B------:R0:W-:Y:S01]  /*56c0*/  @!P4 STG.E.U8 desc[UR36][R8.64+0x38], R7 ;  /* 0x000038070800c986 */ /* 0x0001e2000c101124 */
[----:B------:R-:W-:Y:S05]  /*56d0*/  @P3 BRA `(.L_x_189) ;  /* 0x00000000000c3947 */ /* 0x000fea0003800000 */
[----:B------:R-:W5:Y:S02]  /*56e0*/  LDG.E.U8 R130, desc[UR36][R12.64+0x39] ;  /* 0x000039240c827981 */ /* 0x000f64000c1e1100 */
[----:B-----5:R-:W-:-:S05]  /*56f0*/  PRMT R6, R130, 0x8880, RZ ;  /* 0x0000888082067816 */ /* 0x020fca00000000ff */
[----:B------:R-:W-:-:S07]  /*5700*/  IMAD R19, R6, R123, RZ ;  /* 0x0000007b06137224 */ /* 0x000fce00078e02ff */
.L_x_189:
[----:B------:R-:W-:Y:S05]  /*5710*/  BSYNC B1 ;  /* 0x0000000000017941 */ /* 0x000fea0003800000 */
.L_x_188:
[----:B------:R-:W-:Y:S01]  /*5720*/  @!P3 IMAD R55, R55, R122, R19 ;  /* 0x0000007a3737b224 */ /* 0x000fe200078e0213 */
[----:B------:R-:W-:Y:S04]  /*5730*/  BSSY B1, `(.L_x_190) ;  /* 0x0000006000017945 */ /* 0x000fe80003800000 */
[----:B------:R0:W-:Y:S01]  /*5740*/  @!P3 STG.E.U8 desc[UR36][R8.64+0x39], R55 ;  /* 0x000039370800b986 */ /* 0x0001e2000c101124 */
[----:B------:R-:W-:Y:S05]  /*5750*/  @P5 BRA `(.L_x_191) ;  /* 0x00000000000c5947 */ /* 0x000fea0003800000 */
[----:B------:R-:W5:Y:S02]  /*5760*/  LDG.E.U8 R130, desc[UR36][R10.64+0x40] ;  /* 0x000040240a827981 */ /* 0x000f64000c1e1100 */
[----:B-----5:R-:W-:-:S05]  /*5770*/  PRMT R6, R130, 0x8880, RZ ;  /* 0x0000888082067816 */ /* 0x020fca00000000ff */
[----:B------:R-:W-:-:S07]  /*5780*/  IMAD R19, R6, R123, RZ ;  /* 0x0000007b06137224 */ /* 0x000fce00078e02ff */
.L_x_191:
[----:B------:R-:W-:Y:S05]  /*5790*/  BSYNC B1 ;  /* 0x0000000000017941 */ /* 0x000fea0003800000 */
.L_x_190:
[----:B0-----:R-:W-:Y:S01]  /*57a0*/  @!P5 IMAD R7, R56, R122, R19 ;  /* 0x0000007a3807d224 */ /* 0x001fe200078e0213 */
[----:B------:R-:W-:Y:S04]  /*57b0*/  BSSY B1, `(.L_x_192) ;  /* 0x0000006000017945 */ /* 0x000fe80003800000 */
[----:B------:R0:W-:Y:S01]  /*57c0*/  @!P5 STG.E.U8 desc[UR36][R4.64+0x40], R7 ;  /* 0x000040070400d986 */ /* 0x0001e2000c101124 */
[----:B------:R-:W-:Y:S05]  /*57d0*/  @P1 BRA `(.L_x_193) ;  /* 0x00000000000c1947 */ /* 0x000fea0003800000 */
[----:B------:R-:W5:Y:S02]  /*57e0*/  LDG.E.U8 R130, desc[UR36][R10.64+0x41] ;  /* 0x000041240a827981 */ /* 0x000f64000c1e1100 */
[----:B-----5:R-:W-:-:S05]  /*57f0*/  PRMT R6, R130, 0x8880, RZ ;  /* 0x0000888082067816 */ /* 0x020fca00000000ff */
[----:B------:R-:W-:-:S07]  /*5800*/  IMAD R19, R6, R123, RZ ;  /* 0x0000007b06137224 */ /* 0x000fce00078e02ff */
.L_x_193:
[----:B------:R-:W-:Y:S05]  /*5810*/  BSYNC B1 ;  /* 0x0000000000017941 */ /* 0x000fea0003800000 */
.L_x_192:
        /* <DEDUP_REMOVED lines=11> */
.L_x_195:
[----:B------:R-:W-:Y:S05]  /*58d0*/  BSYNC B1 ;  /* 0x0000000000017941 */ /* 0x000fea0003800000 */
.L_x_194:
[----:B0-----:R-:W-:Y:S01]  /*58e0*/  @!P4 IMAD R7, R58, R122, R19 ;  /* 0x0000007a3a07c224 */ /* 0x001fe200078e0213 */
[----:B------:R-:W-:Y:S04]  /*58f0*/  BSSY B1, `(.L_x_196) ;  /* 0x0000006000017945 */ /* 0x000fe80003800000 */
[----:B------:R0:W-:Y:S01]  /*5900*/  @!P4 STG.E.U8 desc[UR36][R8.64+0x40], R7 ;  /* 0x000040070800c986 */ /* 0x0001e2000c101124 */
[----:B------:R-:W-:Y:S05]  /*5910*/  @P3 BRA `(.L_x_197) ;  /* 0x00000000000c3947 */ /* 0x000fea0003800000 */
[----:B------:R-:W5:Y:S02]  /*5920*/  LDG.E.U8 R130, desc[UR36][R12.64+0x41] ;  /* 0x000041240c827981 */ /* 0x000f64000c1e1100 */
[----:B-----5:R-:W-:-:S05]  /*5930*/  PRMT R6, R130, 0x8880, RZ ;  /* 0x0000888082067816 */ /* 0x020fca00000000ff */
[----:B------:R-:W-:-:S07]  /*5940*/  IMAD R19, R6, R123, RZ ;  /* 0x0000007b06137224 */ /* 0x000fce00078e02ff */
.L_x_197:
[----:B------:R-:W-:Y:S05]  /*5950*/  BSYNC B1 ;  /* 0x0000000000017941 */ /* 0x000fea0003800000 */
.L_x_196:
[----:B------:R-:W-:Y:S01]  /*5960*/  @!P3 IMAD R59, R59, R122, R19 ;  /* 0x0000007a3b3bb224 */ /* 0x000fe200078e0213 */
[----:B------:R-:W-:Y:S04]  /*5970*/  BSSY B1, `(.L_x_198) ;  /* 0x0000006000017945 */ /* 0x000fe80003800000 */
[----:B------:R0:W-:Y:S01]  /*5980*/  @!P3 STG.E.U8 desc[UR36][R8.64+0x41], R59 ;  /* 0x0000413b0800b986 */ /* 0x0001e2000c101124 */
[----:B------:R-:W-:Y:S05]  /*5990*/  @P5 BRA `(.L_x_199) ;  /* 0x00000000000c5947 */ /* 0x000fea0003800000 */
[----:B------:R-:W5:Y:S02]  /*59a0*/  LDG.E.U8 R130, desc[UR36][R10.64+0x48] ;  /* 0x000048240a827981 */ /* 0x000f64000c1e1100 */
[----:B-----5:R-:W-:-:S05]  /*59b0*/  PRMT R6, R130, 0x8880, RZ ;  /* 0x0000888082067816 */ /* 0x020fca00000000ff */
[----:B------:R-:W-:-:S07]  /*59c0*/  IMAD R19, R6, R123, RZ ;  /* 0x0000007b06137224 */ /* 0x000fce00078e02ff */
.L_x_199:
[----:B------:R-:W-:Y:S05]  /*59d0*/  BSYNC B1 ;  /* 0x0000000000017941 */ /* 0x000fea0003800000 */
.L_x_198:
[----:B0-----:R-:W-:Y:S01]  /*59e0*/  @!P5 IMAD R7, R60, R122, R19 ;  /* 0x0000007a3c07d224 */ /* 0x001fe200078e0213 */
[----:B------:R-:W-:Y:S04]  /*59f0*/  BSSY B1, `(.L_x_200) ;  /* 0x0000006000017945 */ /* 0x000fe80003800000 */
[----:B------:R0:W-:Y:S01]  /*5a00*/  @!P5 STG.E.U8 desc[UR36][R4.64+0x48], R7 ;  /* 0x000048070400d986 */ /* 0x0001e2000c101124 */
[----:B------:R-:W-:Y:S05]  /*5a10*/  @P1 BRA `(.L_x_201) ;  /* 0x00000000000c1947 */ /* 0x000fea0003800000 */
[----:B------:R-:W5:Y:S02]  /*5a20*/  LDG.E.U8 R130, desc[UR36][R10.64+0x49] ;  /* 0x000049240a827981 */ /* 0x000f64000c1e1100 */
[----:B-----5:R-:W-:-:S05]  /*5a30*/  PRMT R6, R130, 0x8880, RZ ;  /* 0x0000888082067816 */ /* 0x020fca00000000ff */
[----:B------:R-:W-:-:S07]  /*5a40*/  IMAD R19, R6, R123, RZ ;  /* 0x0000007b06137224 */ /* 0x000fce00078e02ff */
.L_x_201:
[----:B------:R-:W-:Y:S05]  /*5a50*/  BSYNC B1 ;  /* 0x0000000000017941 */ /* 0x000fea0003800000 */
.L_x_200:
        /* <DEDUP_REMOVED lines=11> */
.L_x_203:
[----:B------:R-:W-:Y:S05]  /*5b10*/  BSYNC B1 ;  /* 0x0000000000017941 */ /* 0x000fea0003800000 */
.L_x_202:
[----:B0-----:R-:W-:Y:S01]  /*5b20*/  @!P4 IMAD R7, R62, R122, R19 ;  /* 0x0000007a3e07c224 */ /* 0x001fe200078e0213 */
[----:B------:R-:W-:Y:S04]  /*5b30*/  BSSY B1, `(.L_x_204) ;  /* 0x0000006000017945 */ /* 0x000fe80003800000 */
[----:B------:R0:W-:Y:S01]  /*5b40*/  @!P4 STG.E.U8 desc[UR36][R8.64+0x48], R7 ;  /* 0x000048070800c986 */ /* 0x0001e2000c101124 */
[----:B------:R-:W-:Y:S05]  /*5b50*/  @P3 BRA `(.L_x_205) ;  /* 0x00000000000c3947 */ /* 0x000fea0003800000 */
[----:B------:R-:W5:Y:S02]  /*5b60*/  LDG.E.U8 R130, desc[UR36][R12.64+0x49] ;  /* 0x000049240c827981 */ /* 0x000f64000c1e1100 */
[----:B-----5:R-:W-:-:S05]  /*5b70*/  PRMT R6, R130, 0x8880, RZ ;  /* 0x0000888082067816 */ /* 0x020fca00000000ff */
[----:B------:R-:W-:-:S07]  /*5b80*/  IMAD R19, R6, R123, RZ ;  /* 0x0000007b06137224 */ /* 0x000fce00078e02ff */
.L_x_205:
[----:B------:R-:W-:Y:S05]  /*5b90*/  BSYNC B1 ;  /* 0x0000000000017941 */ /* 0x000fea0003800000 */
.L_x_204:
[----:B------:R-:W-:Y:S01]  /*5ba0*/  @!P3 IMAD R63, R63, R122, R19 ;  /* 0x0000007a3f3fb224 */ /* 0x000fe200078e0213 */
[----:B------:R-:W-:Y:S04]  /*5bb0*/  BSSY B1, `(.L_x_206) ;  /* 0x0000006000017945 */ /* 0x000fe80003800000 */
[----:B------:R0:W-:Y:S01]  /*5bc0*/  @!P3 STG.E.U8 desc[UR36][R8.64+0x49], R63 ;  /* 0x0000493f0800b986 */ /* 0x0001e2000c101124 */
[----:B------:R-:W-:Y:S05]  /*5bd0*/  @P5 BRA `(.L_x_207) ;  /* 0x00000000000c5947 */ /* 0x000fea0003800000 */
[----:B------:R-:W5:Y:S02]  /*5be0*/  LDG.E.U8 R130, desc[UR36][R10.64+0x50] ;  /* 0x000050240a827981 */ /* 0x000f64000c1e1100 */
[----:B-----5:R-:W-:-:S05]  /*5bf0*/  PRMT R6, R130, 0x8880, RZ ;  /* 0x0000888082067816 */ /* 0x020fca00000000ff */
[----:B------:R-:W-:-:S07]  /*5c00*/  IMAD R19, R6, R123, RZ ;  /* 0x0000007b06137224 */ /* 0x000fce00078e02ff */
.L_x_207:
[----:B------:R-:W-:Y:S05]  /*5c10*/  BSYNC B1 ;  /* 0x0000000000017941 */ /* 0x000fea0003800000 */
.L_x_206:
[----:B0-----:R-:W-:Y:S01]  /*5c20*/  @!P5 IMAD R7, R64, R122, R19 ;  /* 0x0000007a4007d224 */ /* 0x001fe200078e0213 */
[----:B------:R-:W-:Y:S04]  /*5c30*/  BSSY B1, `(.L_x_208) ;  /* 0x0000006000017945 */ /* 0x000fe80003800000 */
[----:B------:R0:W-:Y:S01]  /*5c40*/  @!P5 STG.E.U8 desc[UR36][R4.64+0x50], R7 ;  /* 0x000050070400d986 */ /* 0x0001e2000c101124 */
[----:B------:R-:W-:Y:S05]  /*5c50*/  @P1 BRA `(.L_x_209) ;  /* 0x00000000000c1947 */ /* 0x000fea0003800000 */
[----:B------:R-:W5:Y:S02]  /*5c60*/  LDG.E.U8 R130, desc[UR36][R10.64+0x51] ;  /* 0x000051240a827981 */ /* 0x000f64000c1e1100 */
[----:B-----5:R-:W-:-:S05]  /*5c70*/  PRMT R6, R130, 0x8880, RZ ;  /* 0x0000888082067816 */ /* 0x020fca00000000ff */
[----:B------:R-:W-:-:S07]  /*5c80*/  IMAD R19, R6, R123, RZ ;  /* 0x0000007b06137224 */ /* 0x000fce00078e02ff */
.L_x_209:
[----:B------:R-:W-:Y:S05]  /*5c90*/  BSYNC B1 ;  /* 0x0000000000017941 */ /* 0x000fea0003800000 */
.L_x_208:
[----:B------:R-:W-:Y:S01]  /*5ca0*/  ISETP.LT.OR P4, PT, R3, 0x51, !P0 ;  /* 0x000000510300780c */ /* 0x000fe20004781670 */
[----:B------:R-:W-:Y:S01]  /*5cb0*/  @!P1 IMAD R65, R65, R122, R19 ;  /* 0x0000007a41419224 */ /* 0x000fe200078e0213 */
[----:B------:R-:W-:Y:S01]  /*5cc0*/  BSSY B1, `(.L_x_210) ;  /* 0x000000a000017945 */ /* 0x000fe20003800000 */
[C---:B------:R-:W-:Y:S02]  /*5cd0*/  ISETP.LT.OR P3, PT, R3.reuse, 0x52, !P0 ;  /* 0x000000520300780c */ /* 0x040fe40004761670 */
[C---:B------:R-:W-:Y:S01]  /*5ce0*/  ISETP.LT.OR P5, PT, R3.reuse, 0x59, !P0 ;  /* 0x000000590300780c */ /* 0x040fe200047a1670 */
[----:B------:R0:W-:Y:S01]  /*5cf0*/  @!P1 STG.E.U8 desc[UR36][R4.64+0x51], R65 ;  /* 0x0000514104009986 */ /* 0x0001e2000c101124 */
[C---:B------:R-:W-:Y:S02]  /*5d00*/  ISETP.LT.OR P1, PT, R3.reuse, 0x59, !P2 ;  /* 0x000000590300780c */ /* 0x040fe40005721670 */
[----:B------:R-:W-:-:S04]  /*5d10*/  ISETP.LT.OR P2, PT, R3, 0x5a, !P2 ;  /* 0x0000005a0300780c */ /* 0x000fc80005741670 */
[----:B------:R-:W-:Y:S09]  /*5d20*/  @P4 BRA `(.L_x_211) ;  /* 0x00000000000c4947 */ /* 0x000ff20003800000 */
[----:B------:R-:W5:Y:S02]  /*5d30*/  LDG.E.U8 R130, desc[UR36][R12.64+0x50] ;  /* 0x000050240c827981 */ /* 0x000f64000c1e1100 */
[----:B-----5:R-:W-:-:S05]  /*5d40*/  PRMT R6, R130, 0x8880, RZ ;  /* 0x0000888082067816 */ /* 0x020fca00000000ff */
[----:B------:R-:W-:-:S07]  /*5d50*/  IMAD R19, R6, R123, RZ ;  /* 0x0000007b06137224 */ /* 0x000fce00078e02ff */
.L_x_211:
[----:B------:R-:W-:Y:S05]  /*5d60*/  BSYNC B1 ;  /* 0x0000000000017941 */ /* 0x000fea0003800000 */
.L_x_210:
[----:B0-----:R-:W-:Y:S01]  /*5d70*/  @!P4 IMAD R7, R66, R122, R19 ;  /* 0x0000007a4207c224 */ /* 0x001fe200078e0213 */
[----:B------:R-:W-:Y:S04]  /*5d80*/  BSSY B1, `(.L_x_212) ;  /* 0x0000006000017945 */ /* 0x000fe80003800000 */
[----:B------:R0:W-:Y:S01]  /*5d90*/  @!P4 STG.E.U8 desc[UR36][R8.64+0x50], R7 ;  /* 0x000050070800c986 */ /* 0x0001e2000c101124 */
[----:B------:R-:W-:Y:S05]  /*5da0*/  @P3 BRA `(.L_x_213) ;  /* 0x00000000000c3947 */ /* 0x000fea0003800000 */
[----:B------:R-:W5:Y:S02]  /*5db0*/  LDG.E.U8 R130, desc[UR36][R12.64+0x51] ;  /* 0x000051240c827981 */ /* 0x000f64000c1e1100 */
[----:B-----5:R-:W-:-:S05]  /*5dc0*/  PRMT R6, R130, 0x8880, RZ ;  /* 0x0000888082067816 */ /* 0x020fca00000000ff */
[----:B------:R-:W-:-:S07]  /*5dd0*/  IMAD R19, R6, R123, RZ ;  /* 0x0000007b06137224 */ /* 0x000fce00078e02ff */
.L_x_213:
[----:B------:R-:W-:Y:S05]  /*5de0*/  BSYNC B1 ;  /* 0x0000000000017941 */ /* 0x000fea0003800000 */
.L_x_212:
[----:B------:R-:W-:Y:S01]  /*5df0*/  @!P3 IMAD R67, R67, R122, R19 ;  /* 0x0000007a4343b224 */ /* 0x000fe200078e0213 */
[----:B------:R-:W-:Y:S04]  /*5e00*/  BSSY B1, `(.L_x_214) ;  /* 0x0000006000017945 */ /* 0x000fe80003800000 */
[----:B------:R0:W-:Y:S01]  /*5e10*/  @!P3 STG.E.U8 desc[UR36][R8.64+0x51], R67 ;  /* 0x000051430800b986 */ /* 0x0001e2000c101124 */
[----:B------:R-:W-:Y:S05]  /*5e20*/  @P1 BRA `(.L_x_215) ;  /* 0x00000000000c1947 */ /* 0x000fea0003800000 */
[----:B------:R-:W5:Y:S02]  /*5e30*/  LDG.E.U8 R130, desc[UR36][R10.64+0x58] ;  /* 0x000058240a827981 */ /* 0x000f64000c1e1100 */
[----:B-----5:R-:W-:-:S05]  /*5e40*/  PRMT R6, R130, 0x8880, RZ ;  /* 0x0000888082067816 */ /* 0x020fca00000000ff */
[----:B------:R-:W-:-:S07]  /*5e50*/  IMAD R19, R6, R123, RZ ;  /* 0x0000007b06137224 */ /* 0x000fce00078e02ff */
.L_x_215:
[----:B------:R-:W-:Y:S05]  /*5e60*/  BSYNC B1 ;  /* 0x0000000000017941 */ /* 0x000fea0003800000 */
.L_x_214:
[----:B0-----:R-:W-:Y:S01]  /*5e70*/  @!P1 IMAD R7, R68, R122, R19 ;  /* 0x0000007a44079224 */ /* 0x001fe200078e0213 */
[----:B------:R-:W-:Y:S04]  /*5e80*/  BSSY B1, `(.L_x_216) ;  /* 0x0000006000017945 */ /* 0x000fe80003800000 */
[----:B------:R0:W-:Y:S01]  /*5e90*/  @!P1 STG.E.U8 desc[UR36][R4.64+0x58], R7 ;  /* 0x0000580704009986 */ /* 0x0001e2000c101124 */
[----:B------:R-:W-:Y:S05]  /*5ea0*/  @P2 BRA `(.L_x_217) ;  /* 0x00000000000c2947 */ /* 0x000fea0003800000 */
[----:B------:R-:W5:Y:S02]  /*5eb0*/  LDG.E.U8 R130, desc[UR36][R10.64+0x59] ;  /* 0x000059240a827981 */ /* 0x000f64000c1e1100 */
[----:B-----5:R-:W-:-:S05]  /*5ec0*/  PRMT R6, R130, 0x8880, RZ ;  /* 0x0000888082067816 */ /* 0x020fca00000000ff */
[----:B------:R-:W-:-:S07]  /*5ed0*/  IMAD R19, R6, R123, RZ ;  /* 0x0000007b06137224 */ /* 0x000fce00078e02ff */
.L_x_217:
[----:B------:R-:W-:Y:S05]  /*5ee0*/  BSYNC B1 ;  /* 0x0000000000017941 */ /* 0x000fea0003800000 */
.L_x_216:
[----:B------:R-:W-:Y:S01]  /*5ef0*/  @!P2 IMAD R69, R69, R122, R19 ;  /* 0x0000007a4545a224 */ /* 0x000fe200078e0213 */
[----:B------:R-:W-:Y:S04]  /*5f00*/  BSSY B1, `(.L_x_218) ;  /* 0x0000006000017945 */ /* 0x000fe80003800000 */
[----:B------:R0:W-:Y:S01]  /*5f10*/  @!P2 STG.E.U8 desc[UR36][R4.64+0x59], R69 ;  /* 0x000059450400a986 */ /* 0x0001e2000c101124 */
[----:B------:R-:W-:Y:S05]  /*5f20*/  @P5 BRA `(.L_x_219) ;  /* 0x00000000000c5947 */ /* 0x000fea0003800000 */
[----:B------:R-:W0:Y:S02]  /*5f30*/  LDG.E.U8 R130, desc[UR36][R12.64+0x58] ;  /* 0x000058240c827981 */ /* 0x000e24000c1e1100 */
[----:B01-3--:R-:W-:-:S05]  /*5f40*/  PRMT R4, R130, 0x8880, RZ ;  /* 0x0000888082047816 */ /* 0x00bfca00000000ff */
[----:B------:R-:W-:-:S07]  /*5f50*/  IMAD R19, R4, R123, RZ ;  /* 0x0000007b04137224 */ /* 0x000fce00078e02ff */
.L_x_219:
[----:B------:R-:W-:Y:S05]  /*5f60*/  BSYNC B1 ;  /* 0x0000000000017941 */ /* 0x000fea0003800000 */
.L_x_218:
[----:B01-3--:R-:W-:Y:S01]  /*5f70*/  @!P5 IMAD R5, R70, R122, R19 ;  /* 0x0000007a4605d224 */ /* 0x00bfe200078e0213 */
[----:B------:R-:W-:Y:S01]  /*5f80*/  ISETP.LT.OR P0, PT, R3, 0x5a, !P0 ;  /* 0x0000005a0300780c */ /* 0x000fe20004701670 */
[----:B------:R-:W-:Y:S03]  /*5f90*/  BSSY B1, `(.L_x_220) ;  /* 0x0000006000017945 */ /* 0x000fe60003800000 */
[----:B------:R0:W-:Y:S09]  /*5fa0*/  @!P5 STG.E.U8 desc[UR36][R8.64+0x58], R5 ;  /* 0x000058050800d986 */ /* 0x0001f2000c101124 */
[----:B------:R-:W-:Y:S05]  /*5fb0*/  @P0 BRA `(.L_x_221) ;  /* 0x00000000000c0947 */ /* 0x000fea0003800000 */
[----:B------:R-:W3:Y:S02]  /*5fc0*/  LDG.E.U8 R130, desc[UR36][R12.64+0x59] ;  /* 0x000059240c827981 */ /* 0x000ee4000c1e1100 */
[----:B---3--:R-:W-:-:S05]  /*5fd0*/  PRMT R4, R130, 0x8880, RZ ;  /* 0x0000888082047816 */ /* 0x008fca00000000ff */
[----:B------:R-:W-:-:S07]  /*5fe0*/  IMAD R19, R4, R123, RZ ;  /* 0x0000007b04137224 */ /* 0x000fce00078e02ff */
.L_x_221:
[----:B------:R-:W-:Y:S05]  /*5ff0*/  BSYNC B1 ;  /* 0x0000000000017941 */ /* 0x000fea0003800000 */
.L_x_220:
[----:B------:R-:W-:Y:S01]  /*6000*/  IMAD R19, R71, R122, R19 ;  /* 0x0000007a47137224 */ /* 0x000fe200078e0213 */
[----:B------:R-:W-:Y:S06]  /*6010*/  @P0 BRA `(.L_x_222) ;  /* 0x0000001000980947 */ /* 0x000fec0003800000 */
[----:B------:R1:W-:Y:S01]  /*6020*/  STG.E.U8 desc[UR36][R8.64+0x59], R19 ;  /* 0x0000591308007986 */ /* 0x0003e2000c101124 */
[----:B------:R-:W-:Y:S05]  /*6030*/  BRA `(.L_x_222) ;  /* 0x0000001000907947 */ /* 0x000fea0003800000 */
.L_x_29:
[C---:B------:R-:W-:Y:S02]  /*6040*/  ISETP.GE.AND P2, PT, R131.reuse, 0x1, PT ;  /* 0x000000018300780c */ /* 0x040fe40003f46270 */
[----:B------:R-:W-:Y:S02]  /*6050*/  ISETP.GE.AND P1, PT, R131, 0x9, PT ;  /* 0x000000098300780c */ /* 0x000fe40003f26270 */
[C---:B------:R-:W-:Y:S02]  /*6060*/  ISETP.LT.OR P3, PT, R3.reuse, 0x1, !P2 ;  /* 0x000000010300780c */ /* 0x040fe40005761670 */
[C---:B------:R-:W-:Y:S02]  /*6070*/  ISETP.LT.OR P5, PT, R3.reuse, 0x2, !P2 ;  /* 0x000000020300780c */ /* 0x040fe400057a1670 */
[C---:B------:R-:W-:Y:S02]  /*6080*/  ISETP.LT.OR P0, PT, R3.reuse, 0x1, !P1 ;  /* 0x000000010300780c */ /* 0x040fe40004f01670 */
[----:B------:R-:W-:-:S07]  /*6090*/  ISETP.LT.OR P4, PT, R3, 0x2, !P1 ;  /* 0x000000020300780c */ /* 0x000fce0004f81670 */
[-C--:B------:R-:W-:Y:S02]  /*60a0*/  @!P3 IMAD R11, R72, R122.reuse, RZ ;  /* 0x0000007a480bb224 */ /* 0x080fe400078e02ff */
[-C--:B------:R-:W-:Y:S02]  /*60b0*/  @!P5 IMAD R73, R73, R122.reuse, RZ ;  /* 0x0000007a4949d224 */ /* 0x080fe400078e02ff */
[-C--:B------:R-:W-:Y:S01]  /*60c0*/  @!P0 IMAD R13, R74, R122.reuse, RZ ;  /* 0x0000007a4a0d8224 */ /* 0x080fe200078e02ff */
[----:B------:R0:W-:Y:S01]  /*60d0*/  @!P3 STG.E.U8 desc[UR36][R14.64], R11 ;  /* 0x0000000b0e00b986 */ /* 0x0001e2000c101124 */
[----:B------:R-:W-:Y:S01]  /*60e0*/  ISETP.LT.OR P3, PT, R3, 0x9, !P2 ;  /* 0x000000090300780c */ /* 0x000fe20005761670 */
[----:B------:R-:W-:Y:S02]  /*60f0*/  @!P4 IMAD R75, R75, R122, RZ ;  /* 0x0000007a4b4bc224 */ /* 0x000fe400078e02ff */
[----:B------:R-:W-:Y:S01]  /*6100*/  @!P5 STG.E.U8 desc[UR36][R14.64+0x1], R73 ;  /* 0x000001490e00d986 */ /* 0x000fe2000c101124 */
[----:B------:R-:W-:-:S03]  /*6110*/  ISETP.LT.OR P5, PT, R3, 0xa, !P2 ;  /* 0x0000000a0300780c */ /* 0x000fc600057a1670 */
[----:B------:R1:W-:Y:S01]  /*6120*/  @!P0 STG.E.U8 desc[UR36][R6.64], R13 ;  /* 0x0000000d06008986 */ /* 0x0003e2000c101124 */
[----:B------:R-:W-:-:S03]  /*6130*/  ISETP.LT.OR P0, PT, R3, 0x9, !P1 ;  /* 0x000000090300780c */ /* 0x000fc60004f01670 */
[----:B------:R-:W-:Y:S01]  /*6140*/  @!P4 STG.E.U8 desc[UR36][R6.64+0x1], R75 ;  /* 0x0000014b0600c986 */ /* 0x000fe2000c101124 */
[----:B------:R-:W-:Y:S01]  /*6150*/  ISETP.LT.OR P4, PT, R3, 0xa, !P1 ;  /* 0x0000000a0300780c */ /* 0x000fe20004f81670 */
[----:B------:R-:W-:-:S04]  /*6160*/  @!P3 IMAD R19, R76, R122, RZ ;  /* 0x0000007a4c13b224 */ /* 0x000fc800078e02ff */
[-C--:B------:R-:W-:Y:S01]  /*6170*/  @!P5 IMAD R77, R77, R122.reuse, RZ ;  /* 0x0000007a4d4dd224 */ /* 0x080fe200078e02ff */
[----:B------:R2:W-:Y:S01]  /*6180*/  @!P3 STG.E.U8 desc[UR36][R14.64+0x8], R19 ;  /* 0x000008130e00b986 */ /* 0x0005e2000c101124 */
[C---:B------:R-:W-:Y:S02]  /*6190*/  ISETP.LT.OR P3, PT, R3.reuse, 0x11, !P2 ;  /* 0x000000110300780c */ /* 0x040fe40005761670 */
[-C--:B0-----:R-:W-:Y:S01]  /*61a0*/  @!P0 IMAD R11, R78, R122.reuse, RZ ;  /* 0x0000007a4e0b8224 */ /* 0x081fe200078e02ff */
[----:B------:R-:W-:Y:S01]  /*61b0*/  @!P5 STG.E.U8 desc[UR36][R14.64+0x9], R77 ;  /* 0x0000094d0e00d986 */ /* 0x000fe2000c101124 */
[----:B------:R-:W-:Y:S02]  /*61c0*/  ISETP.LT.OR P5, PT, R3, 0x12, !P2 ;  /* 0x000000120300780c */ /* 0x000fe400057a1670 */
[----:B------:R-:W-:Y:S01]  /*61d0*/  @!P4 IMAD R79, R79, R122, RZ ;  /* 0x0000007a4f4fc224 */ /* 0x000fe200078e02ff */
[----:B------:R0:W-:Y:S01]  /*61e0*/  @!P0 STG.E.U8 desc[UR36][R6.64+0x8], R11 ;  /* 0x0000080b06008986 */ /* 0x0001e2000c101124 */
[----:B------:R-:W-:-:S03]  /*61f0*/  ISETP.LT.OR P0, PT, R3, 0x11, !P1 ;  /* 0x000000110300780c */ /* 0x000fc60004f01670 */
[----:B------:R-:W-:Y:S01]  /*6200*/  @!P4 STG.E.U8 desc[UR36][R6.64+0x9], R79 ;  /* 0x0000094f0600c986 */ /* 0x000fe2000c101124 */
[----:B------:R-:W-:Y:S01]  /*6210*/  ISETP.LT.OR P4, PT, R3, 0x12, !P1 ;  /* 0x000000120300780c */ /* 0x000fe20004f81670 */
[----:B-1----:R-:W-:-:S04]  /*6220*/  @!P3 IMAD R13, R80, R122, RZ ;  /* 0x0000007a500db224 */ /* 0x002fc800078e02ff */
[-C--:B------:R-:W-:Y:S01]  /*6230*/  @!P5 IMAD R81, R81, R122.reuse, RZ ;  /* 0x0000007a5151d224 */ /* 0x080fe200078e02ff */
[----:B------:R1:W-:Y:S01]  /*6240*/  @!P3 STG.E.U8 desc[UR36][R14.64+0x10], R13 ;  /* 0x0000100d0e00b986 */ /* 0x0003e2000c101124 */
[C---:B------:R-:W-:Y:S02]  /*6250*/  ISETP.LT.OR P3, PT, R3.reuse, 0x19, !P2 ;  /* 0x000000190300780c */ /* 0x040fe40005761670 */
[-C--:B--2---:R-:W-:Y:S01]  /*6260*/  @!P0 IMAD R19, R82, R122.reuse, RZ ;  /* 0x0000007a52138224 */ /* 0x084fe200078e02ff */
[----:B------:R-:W-:Y:S01]  /*6270*/  @!P5 STG.E.U8 desc[UR36][R14.64+0x11], R81 ;  /* 0x000011510e00d986 */ /* 0x000fe2000c101124 */
[----:B------:R-:W-:Y:S02]  /*6280*/  ISETP.LT.OR P5, PT, R3, 0x1a, !P2 ;  /* 0x0000001a0300780c */ /* 0x000fe400057a1670 */
[----:B------:R-:W-:Y:S01]  /*6290*/  @!P4 IMAD R83, R83, R122, RZ ;  /* 0x0000007a5353c224 */ /* 0x000fe200078e02ff */
[----:B------:R2:W-:Y:S01]  /*62a0*/  @!P0 STG.E.U8 desc[UR36][R6.64+0x10], R19 ;  /* 0x0000101306008986 */ /* 0x0005e2000c101124 */
[----:B------:R-:W-:-:S03]  /*62b0*/  ISETP.LT.OR P0, PT, R3, 0x19, !P1 ;  /* 0x000000190300780c */ /* 0x000fc60004f01670 */
[----:B------:R-:W-:Y:S01]  /*62c0*/  @!P4 STG.E.U8 desc[UR36][R6.64+0x11], R83 ;  /* 0x000011530600c986 */ /* 0x000fe2000c101124 */
[----:B------:R-:W-:Y:S01]  /*62d0*/  ISETP.LT.OR P4, PT, R3, 0x1a, !P1 ;  /* 0x0000001a0300780c */ /* 0x000fe20004f81670 */
[----:B0-----:R-:W-:-:S04]  /*62e0*/  @!P3 IMAD R11, R84, R122, RZ ;  /* 0x0000007a540bb224 */ /* 0x001fc800078e02ff */
[-C--:B------:R-:W-:Y:S01]  /*62f0*/  @!P5 IMAD R85, R85, R122.reuse, RZ ;  /* 0x0000007a5555d224 */ /* 0x080fe200078e02ff */
[----:B------:R0:W-:Y:S01]  /*6300*/  @!P3 STG.E.U8 desc[UR36][R14.64+0x18], R11 ;  /* 0x0000180b0e00b986 */ /* 0x0001e2000c101124 */
[C---:B------:R-:W-:Y:S02]  /*6310*/  ISETP.LT.OR P3, PT, R3.reuse, 0x21, !P2 ;  /* 0x000000210300780c */ /* 0x040fe40005761670 */
[-C--:B-1----:R-:W-:Y:S01]  /*6320*/  @!P0 IMAD R13, R86, R122.reuse, RZ ;  /* 0x0000007a560d8224 */ /* 0x082fe200078e02ff */
[----:B------:R-:W-:Y:S01]  /*6330*/  @!P5 STG.E.U8 desc[UR36][R14.64+0x19], R85 ;  /* 0x000019550e00d986 */ /* 0x000fe2000c101124 */
[----:B------:R-:W-:Y:S02]  /*6340*/  ISETP.LT.OR P5, PT, R3, 0x22, !P2 ;  /* 0x000000220300780c */ /* 0x000fe400057a1670 */
[----:B------:R-:W-:Y:S01]  /*6350*/  @!P4 IMAD R87, R87, R122, RZ ;  /* 0x0000007a5757c224 */ /* 0x000fe200078e02ff */
[----:B------:R1:W-:Y:S01]  /*6360*/  @!P0 STG.E.U8 desc[UR36][R6.64+0x18], R13 ;  /* 0x0000180d06008986 */ /* 0x0003e2000c101124 */
[----:B------:R-:W-:-:S03]  /*6370*/  ISETP.LT.OR P0, PT, R3, 0x21, !P1 ;  /* 0x000000210300780c */ /* 0x000fc60004f01670 */
[----:B------:R-:W-:Y:S01]  /*6380*/  @!P4 STG.E.U8 desc[UR36][R6.64+0x19], R87 ;  /* 0x000019570600c986 */ /* 0x000fe2000c101124 */
[----:B------:R-:W-:Y:S01]  /*6390*/  ISETP.LT.OR P4, PT, R3, 0x22, !P1 ;  /* 0x000000220300780c */ /* 0x000fe20004f81670 */
[----:B--2---:R-:W-:-:S04]  /*63a0*/  @!P3 IMAD R19, R88, R122, RZ ;  /* 0x0000007a5813b224 */ /* 0x004fc800078e02ff */
        /* <DEDUP_REMOVED lines=80> */
[----:B------:R-:W-:-:S02]  /*68b0*/  ISETP.GE.AND P0, PT, R131, 0x81, PT ;  /* 0x000000818300780c */ /* 0x000fc40003f06270 */
[C---:B------:R-:W-:Y:S01]  /*68c0*/  ISETP.LT.OR P5, PT, R3.reuse, 0x59, !P1 ;  /* 0x000000590300780c */ /* 0x040fe20004fa1670 */
[----:B------:R-:W-:Y:S01]  /*68d0*/  @!P4 STG.E.U8 desc[UR36][R6.64+0x51], R115 ;  /* 0x000051730600c986 */ /* 0x000fe2000c101124 */
[C---:B------:R-:W-:Y:S01]  /*68e0*/  ISETP.LT.OR P1, PT, R3.reuse, 0x5a, !P1 ;  /* 0x0000005a0300780c */ /* 0x040fe20004f21670 */
[----:B-1----:R-:W-:Y:S01]  /*68f0*/  @!P3 IMAD R13, R116, R122, RZ ;  /* 0x0000007a740db224 */ /* 0x002fe200078e02ff */
[----:B------:R-:W-:-:S03]  /*6900*/  ISETP.LT.OR P4, PT, R3, 0x1, !P0 ;  /* 0x000000010300780c */ /* 0x000fc60004781670 */
[----:B------:R-:W-:Y:S01]  /*6910*/  @!P2 IMAD R117, R117, R122, RZ ;  /* 0x0000007a7575a224 */ /* 0x000fe200078e02ff */
[----:B------:R1:W-:Y:S01]  /*6920*/  @!P3 STG.E.U8 desc[UR36][R14.64+0x58], R13 ;  /* 0x0000580d0e00b986 */ /* 0x0003e2000c101124 */
[----:B------:R-:W-:-:S03]  /*6930*/  ISETP.LT.OR P3, PT, R3, 0x2, !P0 ;  /* 0x000000020300780c */ /* 0x000fc60004761670 */
[----:B------:R3:W-:Y:S01]  /*6940*/  @!P2 STG.E.U8 desc[UR36][R14.64+0x59], R117 ;  /* 0x000059750e00a986 */ /* 0x0007e2000c101124 */
[-C--:B--2---:R-:W-:Y:S01]  /*6950*/  @!P5 IMAD R19, R118, R122.reuse, RZ ;  /* 0x0000007a7613d224 */ /* 0x084fe200078e02ff */
[----:B------:R-:W-:Y:S01]  /*6960*/  ISETP.GE.AND P2, PT, R131, 0x89, PT ;  /* 0x000000898300780c */ /* 0x000fe20003f46270 */
[-C--:B------:R-:W-:Y:S02]  /*6970*/  @!P1 IMAD R119, R119, R122.reuse, RZ ;  /* 0x0000007a77779224 */ /* 0x080fe400078e02ff */
[----:B0-----:R-:W-:Y:S01]  /*6980*/  @!P4 IMAD R11, R24, R122, RZ ;  /* 0x0000007a180bc224 */ /* 0x001fe200078e02ff */
[----:B------:R-:W-:Y:S01]  /*6990*/  @!P5 STG.E.U8 desc[UR36][R6.64+0x58], R19 ;  /* 0x000058130600d986 */ /* 0x000fe2000c101124 */
[----:B------:R-:W-:-:S03]  /*69a0*/  ISETP.LT.OR P5, PT, R3, 0x1, !P2 ;  /* 0x000000010300780c */ /* 0x000fc600057a1670 */
[----:B------:R-:W-:Y:S01]  /*69b0*/  @!P3 IMAD R25, R25, R122, RZ ;  /* 0x0000007a1919b224 */ /* 0x000fe200078e02ff */
[----:B------:R0:W-:Y:S01]  /*69c0*/  @!P1 STG.E.U8 desc[UR36][R6.64+0x59], R119 ;  /* 0x0000597706009986 */ /* 0x0001e2000c101124 */
[----:B------:R-:W-:-:S03]  /*69d0*/  ISETP.LT.OR P1, PT, R3, 0x2, !P2 ;  /* 0x000000020300780c */ /* 0x000fc60005721670 */
[----:B------:R2:W-:Y:S01]  /*69e0*/  @!P4 STG.E.U8 desc[UR36][R4.64], R11 ;  /* 0x0000000b0400c986 */ /* 0x0005e2000c101124 */
[----:B------:R-:W-:-:S03]  /*69f0*/  ISETP.LT.OR P4, PT, R3, 0x9, !P0 ;  /* 0x000000090300780c */ /* 0x000fc60004781670 */
[----:B------:R-:W-:Y:S01]  /*6a00*/  @!P3 STG.E.U8 desc[UR36][R4.64+0x1], R25 ;  /* 0x000001190400b986 */ /* 0x000fe2000c101124 */
[----:B------:R-:W-:Y:S01]  /*6a10*/  ISETP.LT.OR P3, PT, R3, 0xa, !P0 ;  /* 0x0000000a0300780c */ /* 0x000fe20004761670 */
[----:B-1----:R-:W-:-:S04]  /*6a20*/  @!P5 IMAD R13, R26, R122, RZ ;  /* 0x0000007a1a0dd224 */ /* 0x002fc800078e02ff */
[-C--:B------:R-:W-:Y:S01]  /*6a30*/  @!P1 IMAD R27, R27, R122.reuse, RZ ;  /* 0x0000007a1b1b9224 */ /* 0x080fe200078e02ff */
[----:B------:R-:W-:Y:S01]  /*6a40*/  @!P5 STG.E.U8 desc[UR36][R8.64], R13 ;  /* 0x0000000d0800d986 */ /* 0x000fe2000c101124 */
[C---:B------:R-:W-:Y:S02]  /*6a50*/  ISETP.LT.OR P5, PT, R3.reuse, 0x9, !P2 ;  /* 0x000000090300780c */ /* 0x040fe400057a1670 */
[-C--:B---3--:R-:W-:Y:S01]  /*6a60*/  @!P4 IMAD R15, R28, R122.reuse, RZ ;  /* 0x0000007a1c0fc224 */ /* 0x088fe200078e02ff */
[----:B------:R-:W-:Y:S01]  /*6a70*/  @!P1 STG.E.U8 desc[UR36][R8.64+0x1], R27 ;  /* 0x0000011b08009986 */ /* 0x000fe2000c101124 */
[----:B------:R-:W-:Y:S02]  /*6a80*/  ISETP.LT.OR P1, PT, R3, 0xa, !P2 ;  /* 0x0000000a0300780c */ /* 0x000fe40005721670 */
[----:B------:R-:W-:Y:S01]  /*6a90*/  @!P3 IMAD R29, R29, R122, RZ ;  /* 0x0000007a1d1db224 */ /* 0x000fe200078e02ff */
[----:B------:R-:W-:Y:S01]  /*6aa0*/  @!P4 STG.E.U8 desc[UR36][R4.64+0x8], R15 ;  /* 0x0000080f0400c986 */ /* 0x000fe2000c101124 */
[----:B------:R-:W-:-:S03]  /*6ab0*/  ISETP.LT.OR P4, PT, R3, 0x11, !P0 ;  /* 0x000000110300780c */ /* 0x000fc60004781670 */
[----:B------:R-:W-:Y:S01]  /*6ac0*/  @!P3 STG.E.U8 desc[UR36][R4.64+0x9], R29 ;  /* 0x0000091d0400b986 */ /* 0x000fe2000c101124 */
[----:B------:R-:W-:Y:S01]  /*6ad0*/  ISETP.LT.OR P3, PT, R3, 0x12, !P0 ;  /* 0x000000120300780c */ /* 0x000fe20004761670 */
[----:B0-----:R-:W-:-:S04]  /*6ae0*/  @!P5 IMAD R7, R30, R122, RZ ;  /* 0x0000007a1e07d224 */ /* 0x001fc800078e02ff */
[-C--:B------:R-:W-:Y:S01]  /*6af0*/  @!P1 IMAD R31, R31, R122.reuse, RZ ;  /* 0x0000007a1f1f9224 */ /* 0x080fe200078e02ff */
[----:B------:R0:W-:Y:S01]  /*6b00*/  @!P5 STG.E.U8 desc[UR36][R8.64+0x8], R7 ;  /* 0x000008070800d986 */ /* 0x0001e2000c101124 */
[C---:B------:R-:W-:Y:S02]  /*6b10*/  ISETP.LT.OR P5, PT, R3.reuse, 0x11, !P2 ;  /* 0x000000110300780c */ /* 0x040fe400057a1670 */
[-C--:B--2---:R-:W-:Y:S01]  /*6b20*/  @!P4 IMAD R11, R32, R122.reuse, RZ ;  /* 0x0000007a200bc224 */ /* 0x084fe200078e02ff */
        /* <DEDUP_REMOVED lines=11> */
[-C--:B------:R-:W-:Y:S01]  /*6be0*/  @!P4 IMAD R13, R36, R122.reuse, RZ ;  /* 0x0000007a240dc224 */ /* 0x080fe200078e02ff */
        /* <DEDUP_REMOVED lines=67> */
[----:B-1----:R-:W-:-:S04]  /*7020*/  @!P5 IMAD R13, R58, R122, RZ ;  /* 0x0000007a3a0dd224 */ /* 0x002fc800078e02ff */
        /* <DEDUP_REMOVED lines=12> */
[----:B------:R-:W-:-:S04]  /*70f0*/  @!P1 IMAD R11, R62, R122, RZ ;  /* 0x0000007a3e0b9224 */ /* 0x000fc800078e02ff */
[-C--:B------:R-:W-:Y:S01]  /*7100*/  @!P4 IMAD R63, R63, R122.reuse, RZ ;  /* 0x0000007a3f3fc224 */ /* 0x080fe200078e02ff */
[----:B------:R1:W-:Y:S01]  /*7110*/  @!P1 STG.E.U8 desc[UR36][R8.64+0x48], R11 ;  /* 0x0000480b08009986 */ /* 0x0003e2000c101124 */
[----:B------:R-:W-:Y:S02]  /*7120*/  ISETP.LT.OR P1, PT, R3, 0x51, !P2 ;  /* 0x000000510300780c */ /* 0x000fe40005721670 */
[----:B------:R-:W-:Y:S01]  /*7130*/  @!P3 IMAD R65, R65, R122, RZ ;  /* 0x0000007a4141b224 */ /* 0x000fe200078e02ff */
[----:B------:R3:W-:Y:S01]  /*7140*/  @!P4 STG.E.U8 desc[UR36][R8.64+0x49], R63 ;  /* 0x0000493f0800c986 */ /* 0x0007e2000c101124 */
[----:B------:R-:W-:-:S03]  /*7150*/  ISETP.LT.OR P4, PT, R3, 0x52, !P2 ;  /* 0x000000520300780c */ /* 0x000fc60005781670 */
[----:B------:R3:W-:Y:S01]  /*7160*/  @!P3 STG.E.U8 desc[UR36][R4.64+0x51], R65 ;  /* 0x000051410400b986 */ /* 0x0007e2000c101124 */
[C---:B------:R-:W-:Y:S02]  /*7170*/  ISETP.LT.OR P3, PT, R3.reuse, 0x59, !P0 ;  /* 0x000000590300780c */ /* 0x040fe40004761670 */
[C---:B------:R-:W-:Y:S01]  /*7180*/  ISETP.LT.OR P0, PT, R3.reuse, 0x5a, !P0 ;  /* 0x0000005a0300780c */ /* 0x040fe20004701670 */
[----:B------:R3:W-:Y:S01]  /*7190*/  @!P5 STG.E.U8 desc[UR36][R4.64+0x50], R13 ;  /* 0x0000500d0400d986 */ /* 0x0007e2000c101124 */
[C---:B------:R-:W-:Y:S02]  /*71a0*/  ISETP.LT.OR P5, PT, R3.reuse, 0x59, !P2 ;  /* 0x000000590300780c */ /* 0x040fe400057a1670 */
[----:B------:R-:W-:Y:S01]  /*71b0*/  ISETP.LT.OR P2, PT, R3, 0x5a, !P2 ;  /* 0x0000005a0300780c */ /* 0x000fe20005741670 */
[-C--:B------:R-:W-:Y:S02]  /*71c0*/  @!P1 IMAD R3, R66, R122.reuse, RZ ;  /* 0x0000007a42039224 */ /* 0x080fe400078e02ff */
[----:B------:R-:W-:-:S03]  /*71d0*/  @!P4 IMAD R67, R67, R122, RZ ;  /* 0x0000007a4343c224 */ /* 0x000fc600078e02ff */
[----:B------:R3:W-:Y:S01]  /*71e0*/  @!P1 STG.E.U8 desc[UR36][R8.64+0x50], R3 ;  /* 0x0000500308009986 */ /* 0x0007e2000c101124 */
[-C--:B0-----:R-:W-:Y:S02]  /*71f0*/  @!P3 IMAD R7, R68, R122.reuse, RZ ;  /* 0x0000007a4407b224 */ /* 0x081fe400078e02ff */
[-C--:B------:R-:W-:Y:S01]  /*7200*/  @!P0 IMAD R69, R69, R122.reuse, RZ ;  /* 0x0000007a45458224 */ /* 0x080fe200078e02ff */
[----:B------:R3:W-:Y:S01]  /*7210*/  @!P4 STG.E.U8 desc[UR36][R8.64+0x51], R67 ;  /* 0x000051430800c986 */ /* 0x0007e2000c101124 */
[-C--:B-1----:R-:W-:Y:S02]  /*7220*/  @!P5 IMAD R11, R70, R122.reuse, RZ ;  /* 0x0000007a460bd224 */ /* 0x082fe400078e02ff */
[----:B------:R-:W-:Y:S01]  /*7230*/  @!P2 IMAD R71, R71, R122, RZ ;  /* 0x0000007a4747a224 */ /* 0x000fe200078e02ff */
[----:B------:R3:W-:Y:S04]  /*7240*/  @!P3 STG.E.U8 desc[UR36][R4.64+0x58], R7 ;  /* 0x000058070400b986 */ /* 0x0007e8000c101124 */
[----:B------:R3:W-:Y:S04]  /*7250*/  @!P0 STG.E.U8 desc[UR36][R4.64+0x59], R69 ;  /* 0x0000594504008986 */ /* 0x0007e8000c101124 */
[----:B------:R3:W-:Y:S04]  /*7260*/  @!P5 STG.E.U8 desc[UR36][R8.64+0x58], R11 ;  /* 0x0000580b0800d986 */ /* 0x0007e8000c101124 */
[----:B------:R3:W-:Y:S02]  /*7270*/  @!P2 STG.E.U8 desc[UR36][R8.64+0x59], R71 ;  /* 0x000059470800a986 */ /* 0x0007e4000c101124 */
.L_x_222:
[----:B------:R-:W-:Y:S05]  /*7280*/  BSYNC B0 ;  /* 0x0000000000007941 */ /* 0x000fea0003800000 */
.L_x_28:
[----:B------:R-:W-:Y:S01]  /*7290*/  IADD3 R16, P0, R16, UR38, RZ ;  /* 0x0000002610107c10 */ /* 0x000fe2000ff1e0ff */
[----:B------:R-:W-:Y:S01]  /*72a0*/  ULDC.64 UR4, c[0x0][0x650] ;  /* 0x0001940000047ab9 */ /* 0x000fe20000000a00 */
[----:B---3--:R-:W-:Y:S01]  /*72b0*/  PRMT R3, RZ, 0x7610, R3 ;  /* 0x00007610ff037816 */ /* 0x008fe20000000003 */
[----:B------:R-:W-:Y:S01]  /*72c0*/  IMAD.MOV.U32 R120, RZ, RZ, -0x1 ;  /* 0xffffffffff787424 */ /* 0x000fe200078e00ff */
[----:B------:R-:W-:Y:S01]  /*72d0*/  IADD3.X R17, R17, UR41, RZ, P0, !PT ;  /* 0x0000002911117c10 */ /* 0x000fe200087fe4ff */
[----:B-1----:R-:W-:Y:S01]  /*72e0*/  IMAD.MOV.U32 R19, RZ, RZ, -0x1 ;  /* 0xffffffffff137424 */ /* 0x002fe200078e00ff */
[----:B------:R-:W-:-:S04]  /*72f0*/  ISETP.GE.U32.AND P0, PT, R16, UR4, PT ;  /* 0x0000000410007c0c */ /* 0x000fc8000bf06070 */
[----:B------:R-:W-:-:S13]  /*7300*/  ISETP.GE.U32.AND.EX P0, PT, R17, UR5, PT, P0 ;  /* 0x0000000511007c0c */ /* 0x000fda000bf06100 */
[----:B------:R-:W-:Y:S05]  /*7310*/  @P0 BRA `(.L_x_223) ;  /* 0x0000000400500947 */ /* 0x000fea0003800000 */
[----:B------:R-:W1:Y:S01]  /*7320*/  LDC.64 R10, c[0x0][0x628] ;  /* 0x00018a00ff0a7b82 */ /* 0x000e620000000a00 */
[----:B------:R-:W3:Y:S01]  /*7330*/  S2R R12, SR_CTAID.X ;  /* 0x00000000000c7919 */ /* 0x000ee20000002500 */
[----:B0-2-4-:R-:W-:Y:S02]  /*7340*/  IMAD.MOV.U32 R8, RZ, RZ, R16 ;  /* 0x000000ffff087224 */ /* 0x015fe400078e0010 */
[----:B------:R-:W-:Y:S01]  /*7350*/  IMAD.MOV.U32 R9, RZ, RZ, R17 ;  /* 0x000000ffff097224 */ /* 0x000fe200078e0011 */
[----:B------:R-:W0:Y:S03]  /*7360*/  S2R R20, SR_CTAID.Y ;  /* 0x0000000000147919 */ /* 0x000e260000002600 */
[----:B------:R-:W2:Y:S08]  /*7370*/  LDC R0, c[0x0][0x630] ;  /* 0x00018c00ff007b82 */ /* 0x000eb00000000800 */
[----:B------:R-:W4:Y:S01]  /*7380*/  LDC.64 R14, c[0x0][0x620] ;  /* 0x00018800ff0e7b82 */ /* 0x000f220000000a00 */
[----:B-1----:R-:W-:-:S04]  /*7390*/  ISETP.NE.U32.AND P0, PT, R10, RZ, PT ;  /* 0x000000ff0a00720c */ /* 0x002fc80003f05070 */
[----:B------:R-:W-:-:S13]  /*73a0*/  ISETP.NE.AND.EX P0, PT, R11, RZ, PT, P0 ;  /* 0x000000ff0b00720c */ /* 0x000fda0003f05300 */
[----:B0-234-:R-:W-:Y:S05]  /*73b0*/  @!P0 BRA `(.L_x_224) ;  /* 0x0000000000288947 */ /* 0x01dfea0003800000 */
        /* <DEDUP_REMOVED lines=10> */
.L_x_224:
[-CC-:B------:R-:W-:Y:S01]  /*7460*/  SHF.R.U64 R19, R8, R0.reuse, R9.reuse ;  /* 0x0000000008137219 */ /* 0x180fe20000001209 */
[----:B------:R-:W0:Y:S01]  /*7470*/  LDC.64 R26, c[0x0][0x640] ;  /* 0x00019000ff1a7b82 */ /* 0x000e220000000a00 */
[----:B------:R-:W-:Y:S01]  /*7480*/  SHF.R.U32.HI R0, RZ, R0, R9 ;  /* 0x00000000ff007219 */ /* 0x000fe20000011609 */
[----:B------:R-:W-:Y:S01]  /*7490*/  ULDC UR4, c[0x0][0x150] ;  /* 0x0000540000047ab9 */ /* 0x000fe20000000800 */
[----:B------:R-:W-:Y:S02]  /*74a0*/  IADD3 R3, P0, RZ, -R19, RZ ;  /* 0x80000013ff037210 */ /* 0x000fe40007f1e0ff */
[----:B------:R-:W-:-:S03]  /*74b0*/  I2FP.F32.U32 R7, R12 ;  /* 0x0000000c00077245 */ /* 0x000fc60000201000 */
[----:B------:R-:W1:Y:S01]  /*74c0*/  LDC R6, c[0x0][0x618] ;  /* 0x00018600ff067b82 */ /* 0x000e620000000800 */
[----:B------:R-:W-:Y:S02]  /*74d0*/  IMAD.X R5, RZ, RZ, ~R0, P0 ;  /* 0x000000ffff057224 */ /* 0x000fe400000e0e00 */
[----:B------:R-:W-:Y:S01]  /*74e0*/  FMUL R7, R7, UR4 ;  /* 0x0000000407077c20 */ /* 0x000fe20008400000 */
[----:B------:R-:W-:Y:S01]  /*74f0*/  ULDC UR4, c[0x0][0x154] ;  /* 0x0000550000047ab9 */ /* 0x000fe20000000800 */
[-C--:B------:R-:W-:Y:S02]  /*7500*/  IMAD R0, R5, R14.reuse, RZ ;  /* 0x0000000e05007224 */ /* 0x080fe400078e02ff */
[C---:B------:R-:W-:Y:S01]  /*7510*/  IMAD.WIDE.U32 R4, R3.reuse, R14, R16 ;  /* 0x0000000e03047225 */ /* 0x040fe200078e0010 */
[----:B------:R-:W2:Y:S01]  /*7520*/  LDC R8, c[0x0][0x608] ;  /* 0x00018200ff087b82 */ /* 0x000ea20000000800 */
[----:B------:R-:W3:Y:S02]  /*7530*/  F2I.U32.TRUNC.NTZ R7, R7 ;  /* 0x0000000700077305 */ /* 0x000ee4000020f000 */
[----:B------:R-:W-:Y:S01]  /*7540*/  IMAD R3, R3, R15, R0 ;  /* 0x0000000f03037224 */ /* 0x000fe200078e0200 */
[----:B------:R-:W-:-:S03]  /*7550*/  I2FP.F32.U32 R0, R20 ;  /* 0x0000001400007245 */ /* 0x000fc60000201000 */
[----:B------:R-:W-:Y:S01]  /*7560*/  IMAD.IADD R3, R5, 0x1, R3 ;  /* 0x0000000105037824 */ /* 0x000fe200078e0203 */
[----:B------:R-:W4:Y:S01]  /*7570*/  LDC R11, c[0x0][0x658] ;  /* 0x00019600ff0b7b82 */ /* 0x000f220000000800 */
[----:B0-----:R-:W-:-:S04]  /*7580*/  ISETP.NE.U32.AND P0, PT, R26, RZ, PT ;  /* 0x000000ff1a00720c */ /* 0x001fc80003f05070 */
[----:B------:R-:W-:-:S03]  /*7590*/  ISETP.NE.AND.EX P0, PT, R27, RZ, PT, P0 ;  /* 0x000000ff1b00720c */ /* 0x000fc60003f05300 */
[----:B------:R-:W0:Y:S01]  /*75a0*/  LDC R9, c[0x0][0x144] ;  /* 0x00005100ff097b82 */ /* 0x000e220000000800 */
[-C--:B-1----:R-:W-:Y:S01]  /*75b0*/  SHF.R.U64 R10, R4, R6.reuse, R3 ;  /* 0x00000006040a7219 */ /* 0x082fe20000001203 */
[----:B---3--:R-:W-:Y:S01]  /*75c0*/  IMAD.MOV R7, RZ, RZ, -R7 ;  /* 0x000000ffff077224 */ /* 0x008fe200078e0a07 */
[----:B------:R-:W-:Y:S01]  /*75d0*/  SHF.R.U32.HI R3, RZ, R6, R3 ;  /* 0x00000006ff037219 */ /* 0x000fe20000011603 */
[----:B------:R-:W-:-:S04]  /*75e0*/  FMUL R6, R0, UR4 ;  /* 0x0000000400067c20 */ /* 0x000fc80008400000 */
[----:B------:R-:W1:Y:S01]  /*75f0*/  LDC R21, c[0x0][0x148] ;  /* 0x00005200ff157b82 */ /* 0x000e620000000800 */
[----:B------:R3:W0:Y:S01]  /*7600*/  F2I.U32.TRUNC.NTZ R14, R6 ;  /* 0x00000006000e7305 */ /* 0x000622000020f000 */
[-CC-:B--2---:R-:W-:Y:S02]  /*7610*/  SHF.R.U64 R13, R10, R8.reuse, R3.reuse ;  /* 0x000000080a0d7219 */ /* 0x184fe40000001203 */
[----:B------:R-:W-:-:S04]  /*7620*/  SHF.R.U32.HI R0, RZ, R8, R3 ;  /* 0x00000008ff007219 */ /* 0x000fc80000011603 */
[----:B------:R-:W2:Y:S01]  /*7630*/  LDC R24, c[0x0][0x600] ;  /* 0x00018000ff187b82 */ /* 0x000ea20000000800 */
[-CC-:B----4-:R-:W-:Y:S02]  /*7640*/  SHF.R.U64 R15, R13, R11.reuse, R0.reuse ;  /* 0x0000000b0d0f7219 */ /* 0x190fe40000001200 */
[----:B------:R-:W-:-:S03]  /*7650*/  SHF.R.U32.HI R5, RZ, R11, R0 ;  /* 0x0000000bff057219 */ /* 0x000fc60000011600 */
[----:B------:R-:W-:Y:S02]  /*7660*/  IMAD.MOV.U32 R4, RZ, RZ, R15 ;  /* 0x000000ffff047224 */ /* 0x000fe400078e000f */
[----:B------:R-:W4:Y:S01]  /*7670*/  LDC R28, c[0x0][0x648] ;  /* 0x00019200ff1c7b82 */ /* 0x000f220000000800 */
[----:B0-----:R-:W-:-:S07]  /*7680*/  IMAD R25, R9, R7, R12 ;  /* 0x0000000709197224 */ /* 0x001fce00078e020c */
[----:B------:R-:W0:Y:S08]  /*7690*/  LDC R29, c[0x0][0x638] ;  /* 0x00018e00ff1d7b82 */ /* 0x000e300000000800 */
[----:B------:R-:W0:Y:S01]  /*76a0*/  LDC R30, c[0x0][0x610] ;  /* 0x00018400ff1e7b82 */ /* 0x000e220000000800 */
[----:B-123--:R-:W-:Y:S05]  /*76b0*/  @!P0 BRA `(.L_x_225) ;  /* 0x0000000000288947 */ /* 0x00efea0003800000 */
        /* <DEDUP_REMOVED lines=10> */
.L_x_225:
[----:B------:R-:W-:Y:S01]  /*7760*/  ISETP.NE.AND P0, PT, R2, 0x1, PT ;  /* 0x000000010200780c */ /* 0x000fe20003f05270 */
[----:B------:R-:W-:Y:S01]  /*7770*/  IMAD.MOV R14, RZ, RZ, -R14 ;  /* 0x000000ffff0e7224 */ /* 0x000fe200078e0a0e */
[----:B----4-:R-:W-:Y:S01]  /*7780*/  SHF.R.U64 R3, R4, R28, R5 ;  /* 0x0000001c04037219 */ /* 0x010fe20000001205 */
[----:B------:R-:W-:Y:S01]  /*7790*/  VIADD R5, R24, 0xffffffff ;  /* 0xffffffff18057836 */ /* 0x000fe20000000000 */
[----:B------:R-:W-:-:S03]  /*77a0*/  LOP3.LUT R0, R13, R128, RZ, 0xc0, !PT ;  /* 0x000000800d007212 */ /* 0x000fc600078ec0ff */
[----:B------:R-:W-:Y:S01]  /*77b0*/  IMAD.MOV R4, RZ, RZ, -R3 ;  /* 0x000000ffff047224 */ /* 0x000fe200078e0a03 */
[----:B------:R-:W-:Y:S01]  /*77c0*/  LOP3.LUT R10, R10, R5, RZ, 0xc0, !PT ;  /* 0x000000050a0a7212 */ /* 0x000fe200078ec0ff */
[----:B------:R-:W-:Y:S02]  /*77d0*/  IMAD R0, R125, R3, R0 ;  /* 0x000000037d007224 */ /* 0x000fe400078e0200 */
[----:B0-----:R-:W-:Y:S02]  /*77e0*/  IMAD R3, R4, R29, R15 ;  /* 0x0000001d04037224 */ /* 0x001fe400078e020f */
[----:B------:R-:W-:Y:S02]  /*77f0*/  @P0 IMAD R25, R21, R14, R20 ;  /* 0x0000000e15190224 */ /* 0x000fe400078e0214 */
[----:B------:R-:W-:Y:S02]  /*7800*/  IMAD R5, R3, R24, R10 ;  /* 0x0000001803057224 */ /* 0x000fe400078e020a */
[----:B------:R-:W-:-:S02]  /*7810*/  IMAD R0, R0, R30, R25 ;  /* 0x0000001e00007224 */ /* 0x000fc400078e0219 */
[----:B------:R-:W-:-:S03]  /*7820*/  IMAD.MOV.U32 R4, RZ, RZ, 0x1 ;  /* 0x00000001ff047424 */ /* 0x000fc600078e00ff */
[----:B------:R-:W-:Y:S02]  /*7830*/  SEL R120, R5, R0, !P0 ;  /* 0x0000000005787207 */ /* 0x000fe40004000000 */
[----:B------:R-:W-:Y:S02]  /*7840*/  PRMT R3, R4, 0x7610, R3 ;  /* 0x0000761004037816 */ /* 0x000fe40000000003 */
[----:B------:R-:W-:-:S07]  /*7850*/  SEL R0, R0, R5, !P0 ;  /* 0x0000000500007207 */ /* 0x000fce0004000000 */
.L_x_223:
[----:B------:R-:W-:Y:S01]  /*7860*/  LOP3.LUT P0, RZ, R3, 0xff, RZ, 0xc0, !PT ;  /* 0x000000ff03ff7812 */ /* 0x000fe2000780c0ff */
[----:B------:R-:W-:-:S12]  /*7870*/  IMAD.MOV.U32 R121, RZ, RZ, R0 ;  /* 0x000000ffff797224 */ /* 0x000fd800078e0000 */
[----:B------:R-:W-:Y:S05]  /*7880*/  @P0 BRA `(.L_x_226) ;  /* 0xffffff9800280947 */ /* 0x000fea000383ffff */
[----:B------:R-:W-:Y:S05]  /*7890*/  EXIT ;  /* 0x000000000000794d */ /* 0x000fea0003800000 */
.L_x_3:
        /* <DEDUP_REMOVED lines=26> */
.L_x_228:
[--C-:B------:R-:W-:Y:S01]  /*7a40*/  SHF.R.U64 R14, R12, R20, R13.reuse ;  /* 0x000000140c0e7219 */ /* 0x100fe2000000120d */
[----:B------:R-:W0:Y:S01]  /*7a50*/  LDC R24, c[0x0][0x618] ;  /* 0x00018600ff187b82 */ /* 0x000e220000000800 */
[----:B------:R-:W-:Y:S01]  /*7a60*/  I2FP.F32.U32 R8, R6 ;  /* 0x0000000600087245 */ /* 0x000fe20000201000 */
[----:B------:R-:W-:Y:S01]  /*7a70*/  ULDC UR4, c[0x0][0x150] ;  /* 0x0000540000047ab9 */ /* 0x000fe20000000800 */
[----:B------:R-:W-:Y:S02]  /*7a80*/  SHF.R.U32.HI R7, RZ, R20, R13 ;  /* 0x00000014ff077219 */ /* 0x000fe4000001160d */
[----:B------:R-:W-:Y:S01]  /*7a90*/  IADD3 R11, P0, RZ, -R14, RZ ;  /* 0x8000000eff0b7210 */ /* 0x000fe20007f1e0ff */
[----:B------:R-:W-:Y:S01]  /*7aa0*/  FMUL R13, R8, UR4 ;  /* 0x00000004080d7c20 */ /* 0x000fe20008400000 */
[----:B------:R-:W-:Y:S01]  /*7ab0*/  ULDC UR4, c[0x0][0x154] ;  /* 0x0000550000047ab9 */ /* 0x000fe20000000800 */
[----:B------:R-:W1:Y:S02]  /*7ac0*/  LDC.64 R26, c[0x0][0x640] ;  /* 0x00019000ff1a7b82 */ /* 0x000e640000000a00 */
[----:B------:R-:W-:-:S02]  /*7ad0*/  IMAD.X R7, RZ, RZ, ~R7, P0 ;  /* 0x000000ffff077224 */ /* 0x000fc400000e0e07 */
[----:B------:R-:W2:Y:S01]  /*7ae0*/  F2I.U32.TRUNC.NTZ R13, R13 ;  /* 0x0000000d000d7305 */ /* 0x000ea2000020f000 */
[----:B------:R-:W-:-:S03]  /*7af0*/  IMAD.WIDE.U32 R8, R11, R22, R16 ;  /* 0x000000160b087225 */ /* 0x000fc600078e0010 */
[----:B------:R-:W3:Y:S01]  /*7b00*/  LDC R15, c[0x0][0x144] ;  /* 0x00005100ff0f7b82 */ /* 0x000ee20000000800 */
[----:B------:R-:W-:-:S04]  /*7b10*/  IMAD R10, R7, R22, RZ ;  /* 0x00000016070a7224 */ /* 0x000fc800078e02ff */
[----:B------:R-:W-:Y:S02]  /*7b20*/  IMAD R7, R11, R23, R10 ;  /* 0x000000170b077224 */ /* 0x000fe400078e020a */
[----:B------:R-:W-:Y:S01]  /*7b30*/  IMAD.MOV.U32 R10, RZ, RZ, -0x1 ;  /* 0xffffffffff0a7424 */ /* 0x000fe200078e00ff */
[----:B------:R-:W4:Y:S01]  /*7b40*/  LDC R20, c[0x0][0x608] ;  /* 0x00018200ff147b82 */ /* 0x000f220000000800 */
[----:B------:R-:W-:Y:S01]  /*7b50*/  IMAD.IADD R7, R9, 0x1, R7 ;  /* 0x0000000109077824 */ /* 0x000fe200078e0207 */
[----:B------:R-:W-:-:S04]  /*7b60*/  I2FP.F32.U32 R9, R3 ;  /* 0x0000000300097245 */ /* 0x000fc80000201000 */
[-C--:B0-----:R-:W-:Y:S01]  /*7b70*/  SHF.R.U64 R12, R8, R24.reuse, R7 ;  /* 0x00000018080c7219 */ /* 0x081fe20000001207 */
[----:B--2---:R-:W-:Y:S01]  /*7b80*/  IMAD.MOV R8, RZ, RZ, -R13 ;  /* 0x000000ffff087224 */ /* 0x004fe200078e0a0d */
[----:B------:R-:W0:Y:S01]  /*7b90*/  LDC R11, c[0x0][0x658] ;  /* 0x00019600ff0b7b82 */ /* 0x000e220000000800 */
[----:B-1----:R-:W-:Y:S01]  /*7ba0*/  ISETP.NE.U32.AND P0, PT, R26, RZ, PT ;  /* 0x000000ff1a00720c */ /* 0x002fe20003f05070 */
[----:B------:R-:W-:Y:S01]  /*7bb0*/  FMUL R9, R9, UR4 ;  /* 0x0000000409097c20 */ /* 0x000fe20008400000 */
[----:B------:R-:W-:Y:S02]  /*7bc0*/  SHF.R.U32.HI R7, RZ, R24, R7 ;  /* 0x00000018ff077219 */ /* 0x000fe40000011607 */
[----:B------:R-:W-:-:S03]  /*7bd0*/  ISETP.NE.AND.EX P0, PT, R27, RZ, PT, P0 ;  /* 0x000000ff1b00720c */ /* 0x000fc60003f05300 */
[----:B------:R-:W1:Y:S01]  /*7be0*/  LDC R22, c[0x0][0x148] ;  /* 0x00005200ff167b82 */ /* 0x000e620000000800 */
[----:B---3--:R-:W-:Y:S02]  /*7bf0*/  IMAD R23, R15, R8, R6 ;  /* 0x000000080f177224 */ /* 0x008fe400078e0206 */
[----:B------:R-:W-:-:S05]  /*7c00*/  IMAD.MOV.U32 R8, RZ, RZ, 0x1 ;  /* 0x00000001ff087424 */ /* 0x000fca00078e00ff */
[----:B------:R-:W2:Y:S01]  /*7c10*/  LDC R21, c[0x0][0x600] ;  /* 0x00018000ff157b82 */ /* 0x000ea20000000800 */
[-CC-:B----4-:R-:W-:Y:S02]  /*7c20*/  SHF.R.U64 R15, R12, R20.reuse, R7.reuse ;  /* 0x000000140c0f7219 */ /* 0x190fe40000001207 */
[----:B------:R-:W-:Y:S02]  /*7c30*/  SHF.R.U32.HI R6, RZ, R20, R7 ;  /* 0x00000014ff067219 */ /* 0x000fe40000011607 */
[----:B------:R3:W4:Y:S03]  /*7c40*/  F2I.U32.TRUNC.NTZ R20, R9 ;  /* 0x0000000900147305 */ /* 0x000726000020f000 */
[----:B------:R-:W1:Y:S01]  /*7c50*/  LDC R25, c[0x0][0x648] ;  /* 0x00019200ff197b82 */ /* 0x000e620000000800 */
[-C--:B0-----:R-:W-:Y:S02]  /*7c60*/  SHF.R.U64 R19, R15, R11.reuse, R6 ;  /* 0x0000000b0f137219 */ /* 0x081fe40000001206 */
[----:B------:R-:W-:-:S02]  /*7c70*/  SHF.L.U32 R10, R10, R11, RZ ;  /* 0x0000000b0a0a7219 */ /* 0x000fc400000006ff */
[-C--:B------:R-:W-:Y:S01]  /*7c80*/  SHF.R.U32.HI R7, RZ, R11.reuse, R6 ;  /* 0x0000000bff077219 */ /* 0x080fe20000011606 */
[----:B------:R-:W-:Y:S01]  /*7c90*/  IMAD.MOV.U32 R6, RZ, RZ, R19 ;  /* 0x000000ffff067224 */ /* 0x000fe200078e0013 */
[----:B------:R-:W-:Y:S01]  /*7ca0*/  SHF.L.U32 R24, R8, R11, RZ ;  /* 0x0000000b08187219 */ /* 0x000fe200000006ff */
[----:B------:R-:W0:Y:S01]  /*7cb0*/  LDC R28, c[0x0][0x638] ;  /* 0x00018e00ff1c7b82 */ /* 0x000e220000000800 */
[----:B------:R-:W-:-:S07]  /*7cc0*/  LOP3.LUT R30, RZ, R10, RZ, 0x33, !PT ;  /* 0x0000000aff1e7212 */ /* 0x000fce00078e33ff */
[----:B------:R-:W0:Y:S01]  /*7cd0*/  LDC R29, c[0x0][0x610] ;  /* 0x00018400ff1d7b82 */ /* 0x000e220000000800 */
[----:B---34-:R-:W-:Y:S05]  /*7ce0*/  @!P0 BRA `(.L_x_229) ;  /* 0x0000000000288947 */ /* 0x018fea0003800000 */
[----:B------:R-:W3:Y:S02]  /*7cf0*/  LDC R6, c[0x0][0x64c] ;  /* 0x00019300ff067b82 */ /* 0x000ee40000000800 */
[----:B---3--:R-:W-:-:S05]  /*7d00*/  IADD3 R11, P0, R19, R6, RZ ;  /* 0x00000006130b7210 */ /* 0x008fca0007f1e0ff */
        /* <DEDUP_REMOVED lines=8> */
.L_x_229:
[----:B------:R-:W-:Y:S01]  /*7d90*/  ISETP.NE.AND P0, PT, R2, 0x1, PT ;  /* 0x000000010200780c */ /* 0x000fe20003f05270 */
[----:B--2---:R-:W-:Y:S01]  /*7da0*/  VIADD R9, R21, 0xffffffff ;  /* 0xffffffff15097836 */ /* 0x004fe20000000000 */
[----:B-1----:R-:W-:Y:S01]  /*7db0*/  SHF.R.U64 R7, R6, R25, R7 ;  /* 0x0000001906077219 */ /* 0x002fe20000001207 */
[----:B------:R-:W-:Y:S01]  /*7dc0*/  IMAD.MOV R20, RZ, RZ, -R20 ;  /* 0x000000ffff147224 */ /* 0x000fe200078e0a14 */
[----:B------:R-:W-:Y:S02]  /*7dd0*/  LOP3.LUT R6, R15, R30, RZ, 0xc0, !PT ;  /* 0x0000001e0f067212 */ /* 0x000fe400078ec0ff */
[----:B------:R-:W-:Y:S01]  /*7de0*/  LOP3.LUT R12, R12, R9, RZ, 0xc0, !PT ;  /* 0x000000090c0c7212 */ /* 0x000fe200078ec0ff */
[----:B------:R-:W-:Y:S02]  /*7df0*/  IMAD.MOV R8, RZ, RZ, -R7 ;  /* 0x000000ffff087224 */ /* 0x000fe400078e0a07 */
[----:B------:R-:W-:Y:S02]  /*7e00*/  IMAD R6, R24, R7, R6 ;  /* 0x0000000718067224 */ /* 0x000fe400078e0206 */
[----:B------:R-:W-:-:S02]  /*7e10*/  IMAD.MOV.U32 R9, RZ, RZ, 0x1 ;  /* 0x00000001ff097424 */ /* 0x000fc400078e00ff */
[----:B------:R-:W-:Y:S02]  /*7e20*/  @P0 IMAD R23, R22, R20, R3 ;  /* 0x0000001416170224 */ /* 0x000fe400078e0203 */
[----:B0-----:R-:W-:Y:S02]  /*7e30*/  IMAD R3, R8, R28, R19 ;  /* 0x0000001c08037224 */ /* 0x001fe400078e0213 */
[----:B------:R-:W-:Y:S02]  /*7e40*/  IMAD R13, R6, R29, R23 ;  /* 0x0000001d060d7224 */ /* 0x000fe400078e0217 */
[----:B------:R-:W-:Y:S02]  /*7e50*/  IMAD R6, R3, R21, R12 ;  /* 0x0000001503067224 */ /* 0x000fe400078e020c */
[----:B------:R-:W-:-:S03]  /*7e60*/  IMAD.MOV.U32 R8, RZ, RZ, R14 ;  /* 0x000000ffff087224 */ /* 0x000fc600078e000e */
[----:B------:R-:W-:Y:S02]  /*7e70*/  SEL R20, R6, R13, !P0 ;  /* 0x0000000d06147207 */ /* 0x000fe40004000000 */
[----:B------:R-:W-:-:S07]  /*7e80*/  SEL R13, R13, R6, !P0 ;  /* 0x000000060d0d7207 */ /* 0x000fce0004000000 */
.L_x_227:
[----:B------:R-:W-:-:S08]  /*7e90*/  NOP ;  /* 0x0000000000007918 */ /* 0x000fd00000000000 */
[----:B------:R-:W0:-:S00]  /*7ea0*/  USETMAXREG.DEALLOC.CTAPOOL 0x28 ;  /* 0x00000028000079c8 */ /* 0x000e0000080e0500 */
[----:B0-----:R-:W-:-:S13]  /*7eb0*/  ISETP.NE.AND P0, PT, R0, RZ, PT ;  /* 0x000000ff0000720c */ /* 0x001fda0003f05270 */
[----:B------:R-:W-:Y:S05]  /*7ec0*/  @P0 EXIT ;  /* 0x000000000000094d */ /* 0x000fea0003800000 */
[----:B------:R-:W-:Y:S01]  /*7ed0*/  LOP3.LUT P0, RZ, R9, 0xff, RZ, 0xc0, !PT ;  /* 0x000000ff09ff7812 */ /* 0x000fe2000780c0ff */
[----:B------:R-:W-:Y:S02]  /*7ee0*/  IMAD.MOV.U32 R0, RZ, RZ, 0x1 ;  /* 0x00000001ff007424 */ /* 0x000fe400078e00ff */
[----:B------:R-:W-:-:S10]  /*7ef0*/  IMAD.MOV.U32 R3, RZ, RZ, RZ ;  /* 0x000000ffff037224 */ /* 0x000fd400078e00ff */
[----:B------:R-:W-:Y:S05]  /*7f00*/  @!P0 BRA `(.L_x_230) ;  /* 0x0000000c004c8947 */ /* 0x000fea0003800000 */
[----:B------:R-:W0:Y:S01]  /*7f10*/  LDC R0, c[0x0][0x28c] ;  /* 0x0000a300ff007b82 */ /* 0x000e220000000800 */
[----:B------:R-:W-:Y:S01]  /*7f20*/  LOP3.LUT P0, RZ, R4, 0x1f, RZ, 0xc0, !PT ;  /* 0x0000001f04ff7812 */ /* 0x000fe2000780c0ff */
[----:B------:R-:W-:Y:S01]  /*7f30*/  ULDC UR5, c[0x0][0x658] ;  /* 0x0001960000057ab9 */ /* 0x000fe20000000800 */
[----:B------:R-:W-:Y:S01]  /*7f40*/  UMOV UR6, 0xffffffff ;  /* 0xffffffff00067882 */ /* 0x000fe20000000000 */
[----:B------:R-:W-:Y:S01]  /*7f50*/  BSSY B0, `(.L_x_230) ;  /* 0x00000ce000007945 */ /* 0x000fe20003800000 */
[----:B------:R-:W-:Y:S01]  /*7f60*/  USHF.L.U32 UR6, UR6, UR5, URZ ;  /* 0x0000000506067299 */ /* 0x000fe2000800063f */
[C---:B------:R-:W-:Y:S01]  /*7f70*/  ISETP.NE.AND P2, PT, R5.reuse, RZ, PT ;  /* 0x000000ff0500720c */ /* 0x040fe20003f45270 */
[----:B------:R-:W-:Y:S01]  /*7f80*/  IMAD.MOV.U32 R11, RZ, RZ, 0x1 ;  /* 0x00000001ff0b7424 */ /* 0x000fe200078e00ff */
[----:B------:R-:W-:Y:S01]  /*7f90*/  ISETP.NE.OR P0, PT, R5, RZ, !P0 ;  /* 0x000000ff0500720c */ /* 0x000fe20004705670 */
[----:B------:R-:W-:Y:S01]  /*7fa0*/  ULDC UR4, c[0x0][0x600] ;  /* 0x0001800000047ab9 */ /* 0x000fe20000000800 */
[----:B------:R-:W-:Y:S01]  /*7fb0*/  LOP3.LUT R19, R18, 0x2, RZ, 0xfc, !PT ;  /* 0x0000000212137812 */ /* 0x000fe200078efcff */
[----:B------:R-:W-:Y:S01]  /*7fc0*/  UMOV UR7, 0x1 ;  /* 0x0000000100077882 */ /* 0x000fe20000000000 */
[----:B------:R-:W-:-:S02]  /*7fd0*/  UIADD3 UR4, UR4, -0x1, URZ ;  /* 0xffffffff04047890 */ /* 0x000fc4000fffe03f */
[----:B------:R-:W-:Y:S02]  /*7fe0*/  USHF.L.U32 UR5, UR7, UR5, URZ ;  /* 0x0000000507057299 */ /* 0x000fe4000800063f */
[----:B------:R-:W-:Y:S01]  /*7ff0*/  ULOP3.LUT UR13, URZ, UR6, URZ, 0x33, !UPT ;  /* 0x000000063f0d7292 */ /* 0x000fe2000f8e333f */
[----:B------:R-:W-:Y:S01]  /*8000*/  ULDC.64 UR22, c[0x0][0x198] ;  /* 0x0000660000167ab9 */ /* 0x000fe20000000a00 */
[----:B0-----:R-:W-:-:S05]  /*8010*/  VIADD R0, R0, 0xff ;  /* 0x000000ff00007836 */ /* 0x001fca0000000000 */
[----:B------:R-:W-:-:S04]  /*8020*/  SHF.R.S32.HI R3, RZ, 0x1f, R0 ;  /* 0x0000001fff037819 */ /* 0x000fc80000011400 */
[----:B------:R-:W-:Y:S01]  /*8030*/  LEA.HI R3, R3, R0, RZ, 0x8 ;  /* 0x0000000003037211 */ /* 0x000fe200078f40ff */
[----:B------:R-:W-:-:S03]  /*8040*/  IMAD.MOV.U32 R0, RZ, RZ, 0x1 ;  /* 0x00000001ff007424 */ /* 0x000fc600078e00ff */
[----:B------:R-:W-:Y:S01]  /*8050*/  SHF.R.S32.HI R12, RZ, 0x8, R3 ;  /* 0x00000008ff0c7819 */ /* 0x000fe20000011403 */
[----:B------:R-:W-:-:S04]  /*8060*/  IMAD.MOV.U32 R3, RZ, RZ, RZ ;  /* 0x000000ffff037224 */ /* 0x000fc800078e00ff */
[----:B------:R-:W-:-:S07]  /*8070*/  VIADD R10, R12, 0x1 ;  /* 0x000000010c0a7836 */ /* 0x000fce0000000000 */
.L_x_242:
[----:B------:R-:W-:-:S03]  /*8080*/  UMOV UR6, 0xffffffff ;  /* 0xffffffff00067882 */ /* 0x000fc60000000000 */
[----:B------:R-:W-:Y:S05]  /*8090*/  BRA.DIV UR6, `(.L_x_231) ;  /* 0x0000000e06887947 */ /* 0x000fea000b800000 */
[----:B------:R-:W-:-:S13]  /*80a0*/  ELECT P6, URZ, PT ;  /* 0x00000000003f782f */ /* 0x000fda00038c0000 */
.L_x_251:
[----:B------:R-:W0:Y:S01]  /*80b0*/  LDC R4, c[0x0][0x28c] ;  /* 0x0000a300ff047b82 */ /* 0x000e220000000800 */
[----:B------:R-:W-:Y:S01]  /*80c0*/  BSSY B1, `(.L_x_232) ;  /* 0x0000043000017945 */ /* 0x000fe20003800000 */
[----:B0-----:R-:W-:-:S13]  /*80d0*/  ISETP.LT.OR P6, PT, R4, 0x1, !P6 ;  /* 0x000000010400780c */ /* 0x001fda00077c1670 */
[----:B------:R-:W-:Y:S05]  /*80e0*/  @P6 BRA `(.L_x_233) ;  /* 0x0000000400006947 */ /* 0x000fea0003800000 */
[----:B------:R-:W-:Y:S02]  /*80f0*/  IMAD.SHL.U32 R13, R13, 0x100, RZ ;  /* 0x000001000d0d7824 */ /* 0x000fe400078e00ff */
[----:B------:R-:W-:Y:S02]  /*8100*/  IMAD R20, R20, 0x60, RZ ;  /* 0x0000006014147824 */ /* 0x000fe400078e02ff */
[----:B------:R-:W-:Y:S02]  /*8110*/  IMAD.MOV.U32 R21, RZ, RZ, RZ ;  /* 0x000000ffff157224 */ /* 0x000fe400078e00ff */
[----:B------:R-:W-:Y:S02]  /*8120*/  IMAD.MOV.U32 R4, RZ, RZ, R10 ;  /* 0x000000ffff047224 */ /* 0x000fe400078e000a */
[----:B------:R-:W-:Y:S02]  /*8130*/  IMAD.MOV.U32 R5, RZ, RZ, R0 ;  /* 0x000000ffff057224 */ /* 0x000fe400078e0000 */
[----:B------:R-:W-:-:S07]  /*8140*/  IMAD.MOV.U32 R6, RZ, RZ, R3 ;  /* 0x000000ffff067224 */ /* 0x000fce00078e0003 */
.L_x_237:
[----:B------:R-:W0:Y:S01]  /*8150*/  S2R R14, SR_CgaCtaId ;  /* 0x00000000000e7919 */ /* 0x000e220000008800 */
[----:B------:R-:W-:Y:S01]  /*8160*/  MOV R7, 0x400 ;  /* 0x0000040000077802 */ /* 0x000fe20000000f00 */
[----:B------:R-:W1:Y:S03]  /*8170*/  @!P2 LDC R9, c[0x0][0x500] ;  /* 0x00014000ff09ab82 */ /* 0x000e660000000800 */
[----:B0-----:R-:W-:Y:S02]  /*8180*/  LEA R15, R14, R7, 0x18 ;  /* 0x000000070e0f7211 */ /* 0x001fe400078ec0ff */
[----:B------:R-:W-:-:S03]  /*8190*/  SHF.L.U32 R7, R5, 0x1f, RZ ;  /* 0x0000001f05077819 */ /* 0x000fc600000006ff */
[----:B------:R-:W-:-:S04]  /*81a0*/  IMAD R14, R6, 0x8, R15 ;  /* 0x00000008060e7824 */ /* 0x000fc800078e020f */
[----:B------:R-:W0:Y:S02]  /*81b0*/  SYNCS.PHASECHK.TRANS64.TRYWAIT P1, [R14+URZ+0x10], R7 ;  /* 0x000010070e0075a7 */ /* 0x000e24000802017f */
[----:B01----:R-:W-:Y:S05]  /*81c0*/  @!P1 BRA `(.L_x_234) ;  /* 0x0000000c005c9947 */ /* 0x003fea0003800000 */
.L_x_252:
[----:B0-----:R-:W-:Y:S01]  /*81d0*/  PRMT R7, R19, 0x9910, RZ ;  /* 0x0000991013077816 */ /* 0x001fe200000000ff */
[----:B------:R0:W-:Y:S03]  /*81e0*/  @!P2 SYNCS.ARRIVE.TRANS64 RZ, [R14+URZ], R9 ;  /* 0x000000090effa9a7 */ /* 0x0001e6000800003f */
[----:B------:R-:W-:-:S13]  /*81f0*/  ISETP.NE.AND P1, PT, R7, 0x2, PT ;  /* 0x000000020700780c */ /* 0x000fda0003f25270 */
[----:B0-----:R-:W-:Y:S05]  /*8200*/  @P1 BRA `(.L_x_235) ;  /* 0x0000000000041947 */ /* 0x001fea0003800000 */
[----:B------:R-:W-:Y:S01]  /*8210*/  BPT.TRAP 0x1 ;  /* 0x000000040000795c */ /* 0x000fe20000300000 */
.L_x_235:
[----:B------:R-:W-:Y:S05]  /*8220*/  @P0 BRA `(.L_x_236) ;  /* 0x0000000000040947 */ /* 0x000fea0003800000 */
[----:B------:R-:W-:Y:S01]  /*8230*/  BPT.TRAP 0x1 ;  /* 0x000000040000795c */ /* 0x000fe20000300000 */
.L_x_236:
[C-C-:B------:R-:W-:Y:S01]  /*8240*/  IMAD R7, R6.reuse, 0x10000, R15.reuse ;  /* 0x0001000006077824 */ /* 0x140fe200078e020f */
[----:B------:R-:W-:Y:S01]  /*8250*/  R2UR UR34, R21 ;  /* 0x00000000152272ca */ /* 0x000fe200000e0000 */
[----:B------:R-:W-:Y:S01]  /*8260*/  IMAD R15, R6, 0x6000, R15 ;  /* 0x00006000060f7824 */ /* 0x000fe200078e020f */
[----:B------:R-:W-:Y:S01]  /*8270*/  R2UR UR33, R14 ;  /* 0x000000000e2172ca */ /* 0x000fe200000e0000 */
[----:B------:R-:W-:Y:S01]  /*8280*/  VIADD R4, R4, 0xffffffff ;  /* 0xffffffff04047836 */ /* 0x000fe20000000000 */
[----:B------:R-:W-:Y:S01]  /*8290*/  R2UR UR24, R7 ;  /* 0x00000000071872ca */ /* 0x000fe200000e0000 */
[----:B------:R-:W-:Y:S01]  /*82a0*/  UIADD3 UR6, UP0, UR22, 0xf0, URZ ;  /* 0x000000f016067890 */ /* 0x000fe2000ff1e03f */
[----:B------:R-:W-:Y:S01]  /*82b0*/  R2UR UR8, R15 ;  /* 0x000000000f0872ca */ /* 0x000fe200000e0000 */
[----:B------:R-:W-:Y:S01]  /*82c0*/  UIADD3 UR30, UP1, UR22, 0x1f0, URZ ;  /* 0x000001f0161e7890 */ /* 0x000fe2000ff3e03f */
[----:B------:R-:W-:Y:S01]  /*82d0*/  R2UR UR36, R8 ;  /* 0x00000000082472ca */ /* 0x000fe200000e0000 */
[----:B------:R-:W-:Y:S01]  /*82e0*/  UIADD3.X UR7, URZ, UR23, URZ, UP0, !UPT ;  /* 0x000000173f077290 */ /* 0x000fe200087fe43f */
[----:B------:R-:W-:Y:S01]  /*82f0*/  R2UR UR35, R13 ;  /* 0x000000000d2372ca */ /* 0x000fe200000e0000 */
[----:B------:R-:W-:Y:S01]  /*8300*/  UIADD3.X UR31, URZ, UR23, URZ, UP1, !UPT ;  /* 0x000000173f1f7290 */ /* 0x000fe20008ffe43f */
[----:B------:R-:W-:Y:S01]  /*8310*/  R2UR UR19, R20 ;  /* 0x00000000141372ca */ /* 0x000fe200000e0000 */
[----:B------:R-:W-:Y:S01]  /*8320*/  UIADD3 UR26, UR34, 0x80, URZ ;  /* 0x00000080221a7890 */ /* 0x000fe2000fffe03f */
[----:B------:R-:W-:Y:S01]  /*8330*/  ISETP.GT.AND P3, PT, R4, 0x1, PT ;  /* 0x000000010400780c */ /* 0x000fe20003f64270 */
[----:B------:R-:W-:Y:S01]  /*8340*/  VIADD R6, R6, 0x1 ;  /* 0x0000000106067836 */ /* 0x000fe20000000000 */
[----:B------:R-:W-:Y:S01]  /*8350*/  UMOV UR14, 0x0 ;  /* 0x00000000000e7882 */ /* 0x000fe20000000000 */
[----:B------:R-:W-:Y:S01]  /*8360*/  UIADD3 UR32, UR24, 0x100, URZ ;  /* 0x0000010018207890 */ /* 0x000fe2000fffe03f */
[----:B------:R-:W-:Y:S01]  /*8370*/  VIADD R21, R21, 0x100 ;  /* 0x0000010015157836 */ /* 0x000fe20000000000 */
[----:B------:R-:W-:Y:S01]  /*8380*/  UIADD3 UR24, UR24, 0x8100, URZ ;  /* 0x0000810018187890 */ /* 0x000fe2000fffe03f */
[----:B------:R-:W-:Y:S01]  /*8390*/  ISETP.NE.AND P1, PT, R6, 0x2, PT ;  /* 0x000000020600780c */ /* 0x000fe20003f25270 */
[----:B------:R-:W-:-:S02]  /*83a0*/  UIADD3 UR16, UR8, 0x20100, URZ ;  /* 0x0002010008107890 */ /* 0x000fc4000fffe03f */
[----:B------:R-:W-:Y:S01]  /*83b0*/  UIADD3 UR8, UR8, 0x23100, URZ ;  /* 0x0002310008087890 */ /* 0x000fe2000fffe03f */
[----:B------:R-:W-:Y:S01]  /*83c0*/  SEL R14, RZ, 0x1, P1 ;  /* 0x00000001ff0e7807 */ /* 0x000fe20000800000 */
[----:B------:R-:W-:Y:S01]  /*83d0*/  UMOV UR15, 0x10000000 ;  /* 0x10000000000f7882 */ /* 0x000fe20000000000 */
[----:B------:R-:W-:Y:S01]  /*83e0*/  UMOV UR25, UR33 ;  /* 0x0000002100197c82 */ /* 0x000fe20008000000 */
[----:B------:R-:W-:Y:S01]  /*83f0*/  UMOV UR28, UR36 ;  /* 0x00000024001c7c82 */ /* 0x000fe20008000000 */
[----:B------:R-:W-:Y:S01]  /*8400*/  UMOV UR27, UR35 ;  /* 0x00000023001b7c82 */ /* 0x000fe20008000000 */
[----:B------:R-:W-:Y:S01]  /*8410*/  UMOV UR17, UR33 ;  /* 0x0000002100117c82 */ /* 0x000fe20008000000 */
[----:B------:R-:W-:Y:S01]  /*8420*/  UMOV UR18, UR34 ;  /* 0x0000002200127c82 */ /* 0x000fe20008000000 */
[----:B------:R-:W-:Y:S01]  /*8430*/  UMOV UR20, UR36 ;  /* 0x0000002400147c82 */ /* 0x000fe20008000000 */
[----:B------:R0:W-:Y:S01]  /*8440*/  UTMALDG.3D [UR32], [UR6], desc[UR14] ;  /* 0x00000e20060075b4 */ /* 0x0001e20008011000 */
[----:B------:R-:W-:Y:S01]  /*8450*/  UMOV UR9, UR33 ;  /* 0x0000002100097c82 */ /* 0x000fe20008000000 */
[----:B------:R-:W-:Y:S01]  /*8460*/  UMOV UR11, UR19 ;  /* 0x00000013000b7c82 */ /* 0x000fe20008000000 */
[----:B------:R-:W-:Y:S01]  /*8470*/  UMOV UR12, UR36 ;  /* 0x00000024000c7c82 */ /* 0x000fe20008000000 */
[----:B------:R-:W-:Y:S01]  /*8480*/  UMOV UR10, UR26 ;  /* 0x0000001a000a7c82 */ /* 0x000fe20008000000 */
[----:B------:R-:W-:-:S02]  /*8490*/  LOP3.LUT R5, R5, R14, RZ, 0x3c, !PT ;  /* 0x0000000e05057212 */ /* 0x000fc400078e3cff */
[----:B------:R-:W-:Y:S01]  /*84a0*/  SEL R6, R6, RZ, P1 ;  /* 0x000000ff06067207 */ /* 0x000fe20000800000 */
[----:B------:R0:W-:Y:S01]  /*84b0*/  UTMALDG.3D [UR24], [UR6], desc[UR14] ;  /* 0x00000e18060075b4 */ /* 0x0001e20008011000 */
[----:B------:R0:W-:Y:S01]  /*84c0*/  UTMALDG.3D [UR16], [UR30], desc[UR14] ;  /* 0x00000e101e0075b4 */ /* 0x0001e20008011000 */
[----:B------:R0:W-:Y:S02]  /*84d0*/  UTMALDG.3D [UR8], [UR30], desc[UR14] ;  /* 0x00000e081e0075b4 */ /* 0x0001e40008011000 */
[----:B0-----:R-:W-:Y:S05]  /*84e0*/  @P3 BRA `(.L_x_237) ;  /* 0xfffffffc00183947 */ /* 0x001fea000383ffff */
.L_x_233:
[----:B------:R-:W-:Y:S05]  /*84f0*/  BSYNC B1 ;  /* 0x0000000000017941 */ /* 0x000fea0003800000 */
.L_x_232:
[----:B------:R-:W-:Y:S01]  /*8500*/  LOP3.LUT P3, RZ, R11, 0xff, RZ, 0xc0, !PT ;  /* 0x000000ff0bff7812 */ /* 0x000fe2000786c0ff */
[----:B------:R-:W-:Y:S01]  /*8510*/  IMAD.IADD R3, R12, 0x1, R3 ;  /* 0x000000010c037824 */ /* 0x000fe200078e0203 */
[----:B------:R-:W-:Y:S01]  /*8520*/  IADD3 R16, P4, R16, UR38, RZ ;  /* 0x0000002610107c10 */ /* 0x000fe2000ff9e0ff */
[----:B------:R-:W-:Y:S01]  /*8530*/  ULDC.64 UR6, c[0x0][0x650] ;  /* 0x0001940000067ab9 */ /* 0x000fe20000000a00 */
[----:B------:R-:W-:Y:S01]  /*8540*/  BSSY B1, `(.L_x_238) ;  /* 0x000006c000017945 */ /* 0x000fe20003800000 */
[----:B------:R-:W-:Y:S01]  /*8550*/  IMAD.MOV.U32 R13, RZ, RZ, -0x1 ;  /* 0xffffffffff0d7424 */ /* 0x000fe200078e00ff */
[----:B------:R-:W-:Y:S01]  /*8560*/  ISETP.GT.U32.AND P1, PT, R3, 0x1, PT ;  /* 0x000000010300780c */ /* 0x000fe20003f24070 */
[----:B------:R-:W-:Y:S01]  /*8570*/  IMAD.MOV.U32 R20, RZ, RZ, -0x1 ;  /* 0xffffffffff147424 */ /* 0x000fe200078e00ff */
[----:B------:R-:W-:Y:S01]  /*8580*/  SHF.R.U32.HI R4, RZ, 0x1, R3 ;  /* 0x00000001ff047819 */ /* 0x000fe20000011603 */
[----:B------:R-:W-:Y:S01]  /*8590*/  IMAD.MOV.U32 R8, RZ, RZ, -0x1 ;  /* 0xffffffffff087424 */ /* 0x000fe200078e00ff */
[----:B------:R-:W-:-:S02]  /*85a0*/  ISETP.LT.U32.AND P1, PT, R12, 0x2, P1 ;  /* 0x000000020c00780c */ /* 0x000fc40000f21070 */
[----:B------:R-:W-:Y:S01]  /*85b0*/  IADD3.X R17, R17, UR41, RZ, P4, !PT ;  /* 0x0000002911117c10 */ /* 0x000fe2000a7fe4ff */
[----:B------:R-:W0:Y:S01]  /*85c0*/  @P3 S2R R6, SR_CgaCtaId ;  /* 0x0000000000063919 */ /* 0x000e220000008800 */
[----:B------:R-:W-:Y:S02]  /*85d0*/  @P3 MOV R5, 0x400 ;  /* 0x0000040000053802 */ /* 0x000fe40000000f00 */
[----:B------:R-:W-:Y:S02]  /*85e0*/  ISETP.GE.U32.AND P4, PT, R16, UR6, PT ;  /* 0x0000000610007c0c */ /* 0x000fe4000bf86070 */
[----:B------:R-:W-:Y:S02]  /*85f0*/  LOP3.LUT R4, R4, 0x1, RZ, 0xc0, !PT ;  /* 0x0000000104047812 */ /* 0x000fe400078ec0ff */
[----:B------:R-:W-:Y:S02]  /*8600*/  LOP3.LUT R3, R3, 0x1, RZ, 0xc0, !PT ;  /* 0x0000000103037812 */ /* 0x000fe400078ec0ff */
[----:B------:R-:W-:-:S02]  /*8610*/  PRMT R11, RZ, 0x7610, R11 ;  /* 0x00007610ff0b7816 */ /* 0x000fc4000000000b */
[----:B0-----:R-:W-:-:S04]  /*8620*/  @P3 LEA R5, R6, R5, 0x18 ;  /* 0x0000000506053211 */ /* 0x001fc800078ec0ff */
[----:B------:R0:W-:Y:S01]  /*8630*/  @P3 SYNCS.ARRIVE.TRANS64.A1T0 RZ, [R5+URZ+0x38], RZ ;  /* 0x000038ff05ff39a7 */ /* 0x0001e2000810003f */
[----:B------:R-:W-:-:S04]  /*8640*/  ISETP.NE.U32.AND P3, PT, R4, 0x1, PT ;  /* 0x000000010400780c */ /* 0x000fc80003f65070 */
[----:B------:R-:W-:Y:S02]  /*8650*/  ISETP.GT.U32.AND P3, PT, R12, 0x1, !P3 ;  /* 0x000000010c00780c */ /* 0x000fe40005f64070 */
[----:B0-----:R-:W-:Y:S02]  /*8660*/  SEL R5, RZ, 0x1, !P1 ;  /* 0x00000001ff057807 */ /* 0x001fe40004800000 */
[----:B------:R-:W-:Y:S02]  /*8670*/  ISETP.GE.U32.AND.EX P1, PT, R17, UR7, PT, P4 ;  /* 0x0000000711007c0c */ /* 0x000fe4000bf26140 */
[----:B------:R-:W-:-:S04]  /*8680*/  SEL R4, RZ, 0x1, !P3 ;  /* 0x00000001ff047807 */ /* 0x000fc80005800000 */
[----:B------:R-:W-:Y:S02]  /*8690*/  LOP3.LUT R0, R4, R0, R5, 0x96, !PT ;  /* 0x0000000004007212 */ /* 0x000fe400078e9605 */
[----:B------:R-:W-:-:S05]  /*86a0*/  PRMT R4, RZ, 0x7610, R4 ;  /* 0x00007610ff047816 */ /* 0x000fca0000000004 */
[----:B------:R-:W-:Y:S05]  /*86b0*/  @P1 BRA `(.L_x_239) ;  /* 0x0000000400501947 */ /* 0x000fea0003800000 */
[----:B------:R-:W-:Y:S01]  /*86c0*/  ULDC.64 UR6, c[0x0][0x628] ;  /* 0x00018a0000067ab9 */ /* 0x000fe20000000a00 */
[----:B------:R-:W0:Y:S01]  /*86d0*/  S2R R14, SR_CTAID.X ;  /* 0x00000000000e7919 */ /* 0x000e220000002500 */
[----:B------:R-:W-:Y:S01]  /*86e0*/  ISETP.NE.U32.AND P1, PT, RZ, UR6, PT ;  /* 0x00000006ff007c0c */ /* 0x000fe2000bf25070 */
[----:B------:R-:W-:Y:S01]  /*86f0*/  ULDC UR9, c[0x0][0x630] ;  /* 0x00018c0000097ab9 */ /* 0x000fe20000000800 */
[----:B------:R-:W-:Y:S01]  /*8700*/  IMAD.MOV.U32 R4, RZ, RZ, R16 ;  /* 0x000000ffff047224 */ /* 0x000fe200078e0010 */
[----:B------:R-:W1:Y:S01]  /*8710*/  S2R R13, SR_CTAID.Y ;  /* 0x00000000000d7919 */ /* 0x000e620000002600 */
[----:B------:R-:W-:Y:S01]  /*8720*/  ISETP.NE.AND.EX P1, PT, RZ, UR7, PT, P1 ;  /* 0x00000007ff007c0c */ /* 0x000fe2000bf25310 */
[----:B------:R-:W-:-:S12]  /*8730*/  IMAD.MOV.U32 R5, RZ, RZ, R17 ;  /* 0x000000ffff057224 */ /* 0x000fd800078e0011 */
[----:B------:R-:W-:Y:S05]  /*8740*/  @!P1 BRA `(.L_x_240) ;  /* 0x0000000000289947 */ /* 0x000fea0003800000 */
[----:B------:R-:W-:Y:S02]  /*8750*/  ULDC UR8, c[0x0][0x634] ;  /* 0x00018d0000087ab9 */ /* 0x000fe40000000800 */
[----:B------:R-:W-:-:S05]  /*8760*/  IADD3 R9, P1, R16, UR8, RZ ;  /* 0x0000000810097c10 */ /* 0x000fca000ff3e0ff */
[----:B------:R-:W-:-:S04]  /*8770*/  IMAD.X R15, RZ, RZ, R17, P1 ;  /* 0x000000ffff0f7224 */ /* 0x000fc800008e0611 */
[----:B------:R-:W-:-:S04]  /*8780*/  IMAD.WIDE.U32 R6, R15, UR6, RZ ;  /* 0x000000060f067c25 */ /* 0x000fc8000f8e00ff */
[----:B------:R-:W-:-:S04]  /*8790*/  IMAD.WIDE.U32 R6, P1, R9, UR7, R6 ;  /* 0x0000000709067c25 */ /* 0x000fc8000f820006 */
[----:B------:R-:W-:-:S04]  /*87a0*/  IMAD.WIDE.U32 R8, R9, UR6, RZ ;  /* 0x0000000609087c25 */ /* 0x000fc8000f8e00ff */
[----:B------:R-:W-:Y:S01]  /*87b0*/  IMAD.X R5, RZ, RZ, RZ, P1 ;  /* 0x000000ffff057224 */ /* 0x000fe200008e06ff */
[----:B------:R-:W-:Y:S01]  /*87c0*/  IADD3 RZ, P1, R9, R6, RZ ;  /* 0x0000000609ff7210 */ /* 0x000fe20007f3e0ff */
[----:B------:R-:W-:-:S04]  /*87d0*/  IMAD.MOV.U32 R4, RZ, RZ, R7 ;  /* 0x000000ffff047224 */ /* 0x000fc800078e0007 */
[----:B------:R-:W-:-:S08]  /*87e0*/  IMAD.WIDE.U32.X R4, R15, UR7, R4, P1 ;  /* 0x000000070f047c25 */ /* 0x000fd000088e0404 */
.L_x_240:
[--C-:B------:R-:W-:Y:S01]  /*87f0*/  SHF.R.U64 R8, R4, UR9, R5.reuse ;  /* 0x0000000904087c19 */ /* 0x100fe20008001205 */
[----:B------:R-:W-:Y:S01]  /*8800*/  ULDC.64 UR6, c[0x0][0x620] ;  /* 0x0001880000067ab9 */ /* 0x000fe20000000a00 */
[----:B------:R-:W-:Y:S01]  /*8810*/  SHF.R.U32.HI R4, RZ, UR9, R5 ;  /* 0x00000009ff047c19 */ /* 0x000fe20008011605 */
[----:B------:R-:W2:Y:S01]  /*8820*/  LDC R25, c[0x0][0x144] ;  /* 0x00005100ff197b82 */ /* 0x000ea20000000800 */
[----:B------:R-:W-:Y:S01]  /*8830*/  IADD3 R7, P1, RZ, -R8, RZ ;  /* 0x80000008ff077210 */ /* 0x000fe20007f3e0ff */
[----:B------:R-:W-:Y:S01]  /*8840*/  ULDC.64 UR10, c[0x0][0x640] ;  /* 0x00019000000a7ab9 */ /* 0x000fe20000000a00 */
[----:B0-----:R-:W-:Y:S01]  /*8850*/  I2FP.F32.U32 R9, R14 ;  /* 0x0000000e00097245 */ /* 0x001fe20000201000 */
[----:B------:R-:W-:Y:S02]  /*8860*/  ULDC UR8, c[0x0][0x608] ;  /* 0x0001820000087ab9 */ /* 0x000fe40000000800 */
[----:B------:R-:W-:Y:S01]  /*8870*/  IMAD.X R4, RZ, RZ, ~R4, P1 ;  /* 0x000000ffff047224 */ /* 0x000fe200008e0e04 */
[----:B------:R-:W-:Y:S01]  /*8880*/  ISETP.NE.U32.AND P1, PT, RZ, UR10, PT ;  /* 0x0000000aff007c0c */ /* 0x000fe2000bf25070 */
[----:B------:R-:W0:Y:S02]  /*8890*/  LDC R20, c[0x0][0x148] ;  /* 0x00005200ff147b82 */ /* 0x000e240000000800 */
[----:B------:R-:W-:Y:S01]  /*88a0*/  IMAD R6, R4, UR6, RZ ;  /* 0x0000000604067c24 */ /* 0x000fe2000f8e02ff */
[----:B------:R-:W-:Y:S01]  /*88b0*/  ISETP.NE.AND.EX P1, PT, RZ, UR11, PT, P1 ;  /* 0x0000000bff007c0c */ /* 0x000fe2000bf25310 */
[----:B------:R-:W-:Y:S01]  /*88c0*/  IMAD.WIDE.U32 R4, R7, UR6, R16 ;  /* 0x0000000607047c25 */ /* 0x000fe2000f8e0010 */
[----:B------:R-:W-:-:S03]  /*88d0*/  ULDC UR6, c[0x0][0x150] ;  /* 0x0000540000067ab9 */ /* 0x000fc60000000800 */
[----:B------:R-:W-:Y:S02]  /*88e0*/  IMAD R7, R7, UR7, R6 ;  /* 0x0000000707077c24 */ /* 0x000fe4000f8e0206 */
[----:B------:R-:W-:Y:S01]  /*88f0*/  FMUL R6, R9, UR6 ;  /* 0x0000000609067c20 */ /* 0x000fe20008400000 */
[----:B------:R-:W-:Y:S01]  /*8900*/  ULDC UR6, c[0x0][0x618] ;  /* 0x0001860000067ab9 */ /* 0x000fe20000000800 */
[----:B------:R-:W-:Y:S01]  /*8910*/  ULDC UR7, c[0x0][0x154] ;  /* 0x0000550000077ab9 */ /* 0x000fe20000000800 */
[----:B------:R-:W-:-:S03]  /*8920*/  IMAD.IADD R5, R5, 0x1, R7 ;  /* 0x0000000105057824 */ /* 0x000fc600078e0207 */
[----:B------:R-:W3:Y:S02]  /*8930*/  F2I.U32.TRUNC.NTZ R6, R6 ;  /* 0x0000000600067305 */ /* 0x000ee4000020f000 */
[----:B------:R-:W-:Y:S02]  /*8940*/  SHF.R.U64 R9, R4, UR6, R5 ;  /* 0x0000000604097c19 */ /* 0x000fe40008001205 */
[----:B-1----:R-:W-:-:S05]  /*8950*/  I2FP.F32.U32 R4, R13 ;  /* 0x0000000d00047245 */ /* 0x002fca0000201000 */
[----:B------:R-:W-:Y:S01]  /*8960*/  FMUL R22, R4, UR7 ;  /* 0x0000000704167c20 */ /* 0x000fe20008400000 */
[----:B------:R-:W-:Y:S01]  /*8970*/  SHF.R.U32.HI R4, RZ, UR6, R5 ;  /* 0x00000006ff047c19 */ /* 0x000fe20008011605 */
[----:B------:R-:W-:-:S03]  /*8980*/  ULDC UR6, c[0x0][0x658] ;  /* 0x0001960000067ab9 */ /* 0x000fc60000000800 */
[--C-:B------:R-:W-:Y:S01]  /*8990*/  SHF.R.U64 R21, R9, UR8, R4.reuse ;  /* 0x0000000809157c19 */ /* 0x100fe20008001204 */
[----:B------:R-:W1:Y:S01]  /*89a0*/  F2I.U32.TRUNC.NTZ R22, R22 ;  /* 0x0000001600167305 */ /* 0x000e62000020f000 */
[----:B------:R-:W-:Y:S01]  /*89b0*/  SHF.R.U32.HI R4, RZ, UR8, R4 ;  /* 0x00000008ff047c19 */ /* 0x000fe20008011604 */
[----:B---3--:R-:W-:-:S03]  /*89c0*/  IMAD.MOV R6, RZ, RZ, -R6 ;  /* 0x000000ffff067224 */ /* 0x008fc600078e0a06 */
[----:B------:R-:W-:Y:S01]  /*89d0*/  SHF.R.U64 R15, R21, UR6, R4 ;  /* 0x00000006150f7c19 */ /* 0x000fe20008001204 */
[----:B--2---:R-:W-:Y:S01]  /*89e0*/  IMAD R14, R25, R6, R14 ;  /* 0x00000006190e7224 */ /* 0x004fe200078e020e */
[----:B------:R-:W-:-:S03]  /*89f0*/  SHF.R.U32.HI R23, RZ, UR6, R4 ;  /* 0x00000006ff177c19 */ /* 0x000fc60008011604 */
[----:B------:R-:W-:Y:S02]  /*8a00*/  IMAD.MOV.U32 R4, RZ, RZ, R15 ;  /* 0x000000ffff047224 */ /* 0x000fe400078e000f */
[----:B------:R-:W-:Y:S01]  /*8a10*/  IMAD.MOV.U32 R5, RZ, RZ, R23 ;  /* 0x000000ffff057224 */ /* 0x000fe200078e0017 */
[----:B-1----:R-:W-:Y:S06]  /*8a20*/  @!P1 BRA `(.L_x_241) ;  /* 0x0000000000289947 */ /* 0x002fec0003800000 */
[----:B------:R-:W-:Y:S02]  /*8a30*/  ULDC UR6, c[0x0][0x64c] ;  /* 0x0001930000067ab9 */ /* 0x000fe40000000800 */
[----:B------:R-:W-:-:S05]  /*8a40*/  IADD3 R5, P1, R15, UR6, RZ ;  /* 0x000000060f057c10 */ /* 0x000fca000ff3e0ff */
[----:B------:R-:W-:-:S04]  /*8a50*/  IMAD.X R23, RZ, RZ, R23, P1 ;  /* 0x000000ffff177224 */ /* 0x000fc800008e0617 */
[----:B------:R-:W-:-:S04]  /*8a60*/  IMAD.WIDE.U32 R6, R23, UR10, RZ ;  /* 0x0000000a17067c25 */ /* 0x000fc8000f8e00ff */
[----:B------:R-:W-:-:S04]  /*8a70*/  IMAD.WIDE.U32 R6, P1, R5, UR11, R6 ;  /* 0x0000000b05067c25 */ /* 0x000fc8000f820006 */
[----:B------:R-:W-:-:S04]  /*8a80*/  IMAD.WIDE.U32 R4, R5, UR10, RZ ;  /* 0x0000000a05047c25 */ /* 0x000fc8000f8e00ff */
[----:B------:R-:W-:Y:S01]  /*8a90*/  IMAD.MOV.U32 R4, RZ, RZ, R7 ;  /* 0x000000ffff047224 */ /* 0x000fe200078e0007 */
[----:B------:R-:W-:Y:S01]  /*8aa0*/  IADD3 RZ, P3, R5, R6, RZ ;  /* 0x0000000605ff7210 */ /* 0x000fe20007f7e0ff */
[----:B------:R-:W-:-:S04]  /*8ab0*/  IMAD.X R5, RZ, RZ, RZ, P1 ;  /* 0x000000ffff057224 */ /* 0x000fc800008e06ff */
[----:B------:R-:W-:-:S08]  /*8ac0*/  IMAD.WIDE.U32.X R4, R23, UR11, R4, P3 ;  /* 0x0000000b17047c25 */ /* 0x000fd000098e0404 */
.L_x_241:
[----:B------:R-:W-:Y:S01]  /*8ad0*/  ISETP.NE.AND P1, PT, R2, 0x1, PT ;  /* 0x000000010200780c */ /* 0x000fe20003f25270 */
[----:B------:R-:W-:Y:S01]  /*8ae0*/  ULDC UR6, c[0x0][0x648] ;  /* 0x0001920000067ab9 */ /* 0x000fe20000000800 */
[----:B------:R-:W-:Y:S01]  /*8af0*/  LOP3.LUT R21, R21, UR13, RZ, 0xc0, !PT ;  /* 0x0000000d15157c12 */ /* 0x000fe2000f8ec0ff */
[----:B------:R-:W-:Y:S01]  /*8b00*/  IMAD.MOV R22, RZ, RZ, -R22 ;  /* 0x000000ffff167224 */ /* 0x000fe200078e0a16 */
[----:B------:R-:W-:Y:S01]  /*8b10*/  SHF.R.U64 R4, R4, UR6, R5 ;  /* 0x0000000604047c19 */ /* 0x000fe20008001205 */
[----:B------:R-:W-:Y:S01]  /*8b20*/  ULDC UR6, c[0x0][0x638] ;  /* 0x00018e0000067ab9 */ /* 0x000fe20000000800 */
[----:B------:R-:W-:Y:S01]  /*8b30*/  ULDC UR7, c[0x0][0x610] ;  /* 0x0001840000077ab9 */ /* 0x000fe20000000800 */
[----:B------:R-:W-:Y:S02]  /*8b40*/  IMAD.MOV.U32 R5, RZ, RZ, 0x1 ;  /* 0x00000001ff057424 */ /* 0x000fe400078e00ff */
[----:B------:R-:W-:Y:S02]  /*8b50*/  IMAD.MOV R6, RZ, RZ, -R4 ;  /* 0x000000ffff067224 */ /* 0x000fe400078e0a04 */
[----:B------:R-:W-:Y:S01]  /*8b60*/  IMAD R21, R4, UR5, R21 ;  /* 0x0000000504157c24 */ /* 0x000fe2000f8e0215 */
[----:B------:R-:W-:Y:S01]  /*8b70*/  LOP3.LUT R4, R9, UR4, RZ, 0xc0, !PT ;  /* 0x0000000409047c12 */ /* 0x000fe2000f8ec0ff */
[----:B0-----:R-:W-:-:S02]  /*8b80*/  @P1 IMAD R14, R20, R22, R13 ;  /* 0x00000016140e1224 */ /* 0x001fc400078e020d */
[----:B------:R-:W-:Y:S01]  /*8b90*/  IMAD R15, R6, UR6, R15 ;  /* 0x00000006060f7c24 */ /* 0x000fe2000f8e020f */
[----:B------:R-:W-:Y:S01]  /*8ba0*/  ULDC UR6, c[0x0][0x600] ;  /* 0x0001800000067ab9 */ /* 0x000fe20000000800 */
[----:B------:R-:W-:Y:S02]  /*8bb0*/  IMAD R14, R21, UR7, R14 ;  /* 0x00000007150e7c24 */ /* 0x000fe4000f8e020e */
[--C-:B------:R-:W-:Y:S01]  /*8bc0*/  IMAD R15, R15, UR6, R4.reuse ;  /* 0x000000060f0f7c24 */ /* 0x100fe2000f8e0204 */
[----:B------:R-:W-:-:S04]  /*8bd0*/  PRMT R4, R5, 0x7610, R4 ;  /* 0x0000761005047816 */ /* 0x000fc80000000004 */
[----:B------:R-:W-:Y:S02]  /*8be0*/  SEL R20, R15, R14, !P1 ;  /* 0x0000000e0f147207 */ /* 0x000fe40004800000 */
[----:B------:R-:W-:-:S07]  /*8bf0*/  SEL R13, R14, R15, !P1 ;  /* 0x0000000f0e0d7207 */ /* 0x000fce0004800000 */
.L_x_239:
[----:B------:R-:W-:Y:S05]  /*8c00*/  BSYNC B1 ;  /* 0x0000000000017941 */ /* 0x000fea0003800000 */
.L_x_238:
[----:B------:R-:W-:-:S13]  /*8c10*/  LOP3.LUT P1, RZ, R4, 0xff, RZ, 0xc0, !PT ;  /* 0x000000ff04ff7812 */ /* 0x000fda000782c0ff */
[----:B------:R-:W-:Y:S05]  /*8c20*/  @P1 BRA `(.L_x_242) ;  /* 0xfffffff400141947 */ /* 0x000fea000383ffff */
[----:B------:R-:W-:Y:S05]  /*8c30*/  BSYNC B0 ;  /* 0x0000000000007941 */ /* 0x000fea0003800000 */
.L_x_230:
[----:B------:R-:W-:-:S03]  /*8c40*/  UMOV UR6, 0xffffffff ;  /* 0xffffffff00067882 */ /* 0x000fc60000000000 */
[----:B------:R-:W-:Y:S05]  /*8c50*/  BRA.DIV UR6, `(.L_x_243) ;  /* 0x0000000206cc7947 */ /* 0x000fea000b800000 */
[----:B------:R-:W-:-:S13]  /*8c60*/  ELECT P6, URZ, PT ;  /* 0x00000000003f782f */ /* 0x000fda00038c0000 */
.L_x_255:
[----:B------:R-:W-:Y:S04]  /*8c70*/  BSSY B0, `(.L_x_244) ;  /* 0x0000019000007945 */ /* 0x000fe80003800000 */
[----:B------:R-:W-:Y:S05]  /*8c80*/  @!P6 BRA `(.L_x_245) ;  /* 0x00000000005ce947 */ /* 0x000fea0003800000 */
[----:B------:R-:W-:-:S04]  /*8c90*/  LOP3.LUT R18, R18, 0x2, RZ, 0xfc, !PT ;  /* 0x0000000212127812 */ /* 0x000fc800078efcff */
[----:B------:R-:W-:-:S13]  /*8ca0*/  ISETP.NE.AND P0, PT, R18, 0x3, PT ;  /* 0x000000031200780c */ /* 0x000fda0003f05270 */
[----:B------:R-:W-:Y:S05]  /*8cb0*/  @!P0 BRA `(.L_x_246) ;  /* 0x0000000000048947 */ /* 0x000fea0003800000 */
[----:B------:R-:W-:Y:S01]  /*8cc0*/  BPT.TRAP 0x1 ;  /* 0x000000040000795c */ /* 0x000fe20000300000 */
.L_x_246:
[----:B------:R-:W0:Y:S01]  /*8cd0*/  S2R R5, SR_CgaCtaId ;  /* 0x0000000000057919 */ /* 0x000e220000008800 */
[----:B------:R-:W-:Y:S02]  /*8ce0*/  MOV R2, 0x400 ;  /* 0x0000040000027802 */ /* 0x000fe40000000f00 */
[----:B------:R-:W-:Y:S02]  /*8cf0*/  SHF.L.U32 R4, R0, 0x1f, RZ ;  /* 0x0000001f00047819 */ /* 0x000fe400000006ff */
[----:B0-----:R-:W-:-:S05]  /*8d00*/  LEA R2, R5, R2, 0x18 ;  /* 0x0000000205027211 */ /* 0x001fca00078ec0ff */
[----:B------:R-:W-:-:S04]  /*8d10*/  VIADD R2, R2, 0x10 ;  /* 0x0000001002027836 */ /* 0x000fc80000000000 */
[C---:B------:R-:W-:Y:S02]  /*8d20*/  IMAD R7, R3.reuse, 0x8, R2 ;  /* 0x0000000803077824 */ /* 0x040fe400078e0202 */
[----:B------:R-:W-:Y:S02]  /*8d30*/  VIADD R3, R3, 0x1 ;  /* 0x0000000103037836 */ /* 0x000fe40000000000 */
[----:B------:R-:W0:Y:S03]  /*8d40*/  SYNCS.PHASECHK.TRANS64.TRYWAIT P0, [R7+URZ], R4 ;  /* 0x00000004070075a7 */ /* 0x000e26000800017f */
[----:B------:R-:W-:-:S04]  /*8d50*/  ISETP.NE.AND P1, PT, R3, 0x2, PT ;  /* 0x000000020300780c */ /* 0x000fc80003f25270 */
[----:B------:R-:W-:Y:S02]  /*8d60*/  SEL R5, RZ, 0x1, P1 ;  /* 0x00000001ff057807 */ /* 0x000fe40000800000 */
[----:B------:R-:W-:Y:S02]  /*8d70*/  SEL R3, R3, RZ, P1 ;  /* 0x000000ff03037207 */ /* 0x000fe40000800000 */
[----:B------:R-:W-:Y:S01]  /*8d80*/  LOP3.LUT R0, R0, R5, RZ, 0x3c, !PT ;  /* 0x0000000500007212 */ /* 0x000fe200078e3cff */
[----:B0-----:R-:W-:Y:S06]  /*8d90*/  @!P0 BRA `(.L_x_247) ;  /* 0x00000000009c8947 */ /* 0x001fec0003800000 */
.L_x_256:
[----:B------:R-:W-:Y:S01]  /*8da0*/  IMAD R3, R3, 0x8, R2 ;  /* 0x0000000803037824 */ /* 0x000fe200078e0202 */
[----:B------:R-:W-:-:S07]  /*8db0*/  SHF.L.U32 R0, R0, 0x1f, RZ ;  /* 0x0000001f00007819 */ /* 0x000fce00000006ff */
.L_x_248:
[----:B-1----:R1:W2:Y:S02]  /*8dc0*/  SYNCS.PHASECHK.TRANS64.TRYWAIT P0, [R3+URZ], R0 ;  /* 0x00000000030075a7 */ /* 0x0022a4000800017f */
[----:B--2---:R-:W-:Y:S05]  /*8dd0*/  @!P0 NANOSLEEP.SYNCS 0x989680 ;  /* 0x009896800000895d */ /* 0x004fea0003900000 */
[----:B------:R-:W2:Y:S02]  /*8de0*/  @!P0 SYNCS.PHASECHK.TRANS64 P0, [R3+URZ], R0 ;  /* 0x00000000030085a7 */ /* 0x000ea4000800007f */
[----:B--2---:R-:W-:Y:S05]  /*8df0*/  @!P0 BRA `(.L_x_248) ;  /* 0xfffffffc00f08947 */ /* 0x004fea000383ffff */
.L_x_245:
[----:B------:R-:W-:Y:S05]  /*8e00*/  BSYNC B0 ;  /* 0x0000000000007941 */ /* 0x000fea0003800000 */
.L_x_244:
[----:B------:R-:W-:Y:S05]  /*8e10*/  EXIT ;  /* 0x000000000000794d */ /* 0x000fea0003800000 */
.L_x_17:
[----:B-1----:R1:W2:Y:S02]  /*8e20*/  SYNCS.PHASECHK.TRANS64.TRYWAIT P1, [R3+URZ], R0 ;  /* 0x00000000030075a7 */ /* 0x0022a4000802017f */
[----:B--2---:R-:W-:Y:S05]  /*8e30*/  @!P1 NANOSLEEP.SYNCS 0x989680 ;  /* 0x009896800000995d */ /* 0x004fea0003900000 */
[----:B------:R-:W2:Y:S02]  /*8e40*/  @!P1 SYNCS.PHASECHK.TRANS64 P1, [R3+URZ], R0 ;  /* 0x00000000030095a7 */ /* 0x000ea4000802007f */
[----:B--2---:R-:W-:Y:S05]  /*8e50*/  @!P1 BRA `(.L_x_17) ;  /* 0xfffffffc00f09947 */ /* 0x004fea000383ffff */
[----:B------:R-:W-:Y:S05]  /*8e60*/  BRA `(.L_x_16) ;  /* 0xffffff8400807947 */ /* 0x000fea000383ffff */
.L_x_22:
[----:B-1----:R1:W2:Y:S02]  /*8e70*/  SYNCS.PHASECHK.TRANS64.TRYWAIT P1, [R5+URZ], R4 ;  /* 0x00000004050075a7 */ /* 0x0022a4000802017f */
[----:B--2---:R-:W-:Y:S05]  /*8e80*/  @!P1 NANOSLEEP.SYNCS 0x989680 ;  /* 0x009896800000995d */ /* 0x004fea0003900000 */
[----:B------:R-:W2:Y:S02]  /*8e90*/  @!P1 SYNCS.PHASECHK.TRANS64 P1, [R5+URZ], R4 ;  /* 0x00000004050095a7 */ /* 0x000ea4000802007f */
[----:B--2---:R-:W-:Y:S05]  /*8ea0*/  @!P1 BRA `(.L_x_22) ;  /* 0xfffffffc00f09947 */ /* 0x004fea000383ffff */
[----:B------:R-:W-:Y:S05]  /*8eb0*/  BRA `(.L_x_21) ;  /* 0xffffff8c00707947 */ /* 0x000fea000383ffff */
.L_x_231:
[----:B------:R-:W-:Y:S01]  /*8ec0*/  BSSY B1, `(.L_x_249) ;  /* 0x0000006000017945 */ /* 0x000fe20003800000 */
[----:B------:R-:W-:-:S07]  /*8ed0*/  IMAD.MOV.U32 R15, RZ, RZ, -0x1 ;  /* 0xffffffffff0f7424 */ /* 0x000fce00078e00ff */
[----:B------:R-:W-:Y:S05]  /*8ee0*/  WARPSYNC.COLLECTIVE R15, `(.L_x_250) ;  /* 0x000000000f0c7348 */ /* 0x000fea0003c00000 */
[----:B------:R-:W-:Y:S02]  /*8ef0*/  ELECT P6, UR62, PT ;  /* 0x00000000003e782f */ /* 0x000fe400038c0000 */
[----:B------:R-:W-:Y:S01]  /*8f00*/  MOV R14, UR62 ;  /* 0x0000003e000e7c02 */ /* 0x000fe20008000f00 */
[----:B------:R-:W-:Y:S10]  /*8f10*/  ENDCOLLECTIVE ;  /* 0x000000000000791b */ /* 0x000ff40003800000 */
.L_x_250:
[----:B------:R-:W-:Y:S05]  /*8f20*/  BSYNC B1 ;  /* 0x0000000000017941 */ /* 0x000fea0003800000 */
.L_x_249:
[----:B------:R-:W-:Y:S05]  /*8f30*/  BRA `(.L_x_251) ;  /* 0xfffffff0005c7947 */ /* 0x000fea000383ffff */
.L_x_234:
[----:B0-----:R0:W1:Y:S02]  /*8f40*/  SYNCS.PHASECHK.TRANS64.TRYWAIT P1, [R14+URZ+0x10], R7 ;  /* 0x000010070e0075a7 */ /* 0x001064000802017f */
[----:B-1----:R-:W-:Y:S05]  /*8f50*/  @!P1 NANOSLEEP.SYNCS 0x989680 ;  /* 0x009896800000995d */ /* 0x002fea0003900000 */
[----:B------:R-:W1:Y:S02]  /*8f60*/  @!P1 SYNCS.PHASECHK.TRANS64 P1, [R14+URZ+0x10], R7 ;  /* 0x000010070e0095a7 */ /* 0x000e64000802007f */
[----:B-1----:R-:W-:Y:S05]  /*8f70*/  @!P1 BRA `(.L_x_234) ;  /* 0xfffffffc00f09947 */ /* 0x002fea000383ffff */
[----:B------:R-:W-:Y:S05]  /*8f80*/  BRA `(.L_x_252) ;  /* 0xfffffff000907947 */ /* 0x000fea000383ffff */
.L_x_243:
[----:B------:R-:W-:Y:S01]  /*8f90*/  BSSY B0, `(.L_x_253) ;  /* 0x0000006000007945 */ /* 0x000fe20003800000 */
[----:B------:R-:W-:-:S07]  /*8fa0*/  IMAD.MOV.U32 R15, RZ, RZ, -0x1 ;  /* 0xffffffffff0f7424 */ /* 0x000fce00078e00ff */
[----:B------:R-:W-:Y:S05]  /*8fb0*/  WARPSYNC.COLLECTIVE R15, `(.L_x_254) ;  /* 0x000000000f0c7348 */ /* 0x000fea0003c00000 */
[----:B------:R-:W-:Y:S02]  /*8fc0*/  ELECT P6, UR62, PT ;  /* 0x00000000003e782f */ /* 0x000fe400038c0000 */
[----:B------:R-:W-:Y:S01]  /*8fd0*/  MOV R14, UR62 ;  /* 0x0000003e000e7c02 */ /* 0x000fe20008000f00 */
[----:B------:R-:W-:Y:S10]  /*8fe0*/  ENDCOLLECTIVE ;  /* 0x000000000000791b */ /* 0x000ff40003800000 */
.L_x_254:
[----:B------:R-:W-:Y:S05]  /*8ff0*/  BSYNC B0 ;  /* 0x0000000000007941 */ /* 0x000fea0003800000 */
.L_x_253:
[----:B------:R-:W-:Y:S05]  /*9000*/  BRA `(.L_x_255) ;  /* 0xfffffffc00187947 */ /* 0x000fea000383ffff */
.L_x_247:
[----:B0-----:R0:W1:Y:S02]  /*9010*/  SYNCS.PHASECHK.TRANS64.TRYWAIT P0, [R7+URZ], R4 ;  /* 0x00000004070075a7 */ /* 0x001064000800017f */
[----:B-1----:R-:W-:Y:S05]  /*9020*/  @!P0 NANOSLEEP.SYNCS 0x989680 ;  /* 0x009896800000895d */ /* 0x002fea0003900000 */
[----:B------:R-:W1:Y:S02]  /*9030*/  @!P0 SYNCS.PHASECHK.TRANS64 P0, [R7+URZ], R4 ;  /* 0x00000004070085a7 */ /* 0x000e64000800007f */
[----:B-1----:R-:W-:Y:S05]  /*9040*/  @!P0 BRA `(.L_x_247) ;  /* 0xfffffffc00f08947 */ /* 0x002fea000383ffff */
[----:B------:R-:W-:Y:S05]  /*9050*/  BRA `(.L_x_256) ;  /* 0xfffffffc00507947 */ /* 0x000fea000383ffff */
.L_x_257:
[----:B------:R-:W-:-:S00]  /*9060*/  BRA `(.L_x_257) ;  /* 0xfffffffc00fc7947 */ /* 0x000fc0000383ffff */
[----:B------:R-:W-:-:S00]  /*9070*/  NOP ;  /* 0x0000000000007918 */ /* 0x000fc00000000000 */
        /* <DEDUP_REMOVED lines=8> */
.L_x_258:


//--------------------- .nv.global.init           --------------------------
	.section	.nv.global.init,"aw",@progbits
.nv.global.init:
	.type		$str$22,@object
	.size		$str$22,($str$23 - $str$22)
$str$22:
        /*0000*/ 	.byte	0x6b, 0x5f, 0x74, 0x69, 0x6c, 0x65, 0x5f, 0x63, 0x6f, 0x75, 0x6e, 0x74, 0x20, 0x3e, 0x3d, 0x20
        /*0010*/ 	.byte	0x31, 0x00
	.type		$str$23,@object
	.size		$str$23,(__unnamed_1 - $str$23)
$str$23:
        /*0012*/ 	.byte	0x2f, 0x74, 0x6d, 0x70, 0x2f, 0x63, 0x75, 0x74, 0x6c, 0x61, 0x73, 0x73, 0x5f, 0x73, 0x77, 0x65
        /*0022*/ 	.byte	0x65, 0x70, 0x5f, 0x73, 0x72, 0x63, 0x2f, 0x69, 0x6e, 0x63, 0x6c, 0x75, 0x64, 0x65, 0x2f, 0x63
        /*0032*/ 	.byte	0x75, 0x74, 0x6c, 0x61, 0x73, 0x73, 0x2f, 0x67, 0x65, 0x6d, 0x6d, 0x2f, 0x63, 0x6f, 0x6c, 0x6c
        /*0042*/ 	.byte	0x65, 0x63, 0x74, 0x69, 0x76, 0x65, 0x2f, 0x73, 0x6d, 0x39, 0x30, 0x5f, 0x6d, 0x6d, 0x61, 0x5f
        /*0052*/ 	.byte	0x74, 0x6d, 0x61, 0x5f, 0x67, 0x6d, 0x6d, 0x61, 0x5f, 0x73, 0x73, 0x5f, 0x77, 0x61, 0x72, 0x70
        /*0062*/ 	.byte	0x73, 0x70, 0x65, 0x63, 0x69, 0x61, 0x6c, 0x69, 0x7a, 0x65, 0x64, 0x2e, 0x68, 0x70, 0x70, 0x00
	.type		__unnamed_1,@object
	.size		__unnamed_1,(.L_0 - __unnamed_1)
__unnamed_1:
        /*0072*/ 	.byte	0x76, 0x6f, 0x69, 0x64, 0x20, 0x63, 0x75, 0x74, 0x6c, 0x61, 0x73, 0x73, 0x3a, 0x3a, 0x67, 0x65
        /* <DEDUP_REMOVED lines=172> */
        /*0b42*/ 	.byte	0x79, 0x5d, 0x00
.L_0:


//--------------------- .nv.shared._ZN7cutlass13device_kernelINS_4gemm6kernel13GemmUniversalIN4cute5tupleIJiiiiEEENS1_10collective13CollectiveMmaINS1_34MainloopSm90TmaGmmaWarpSpecializedILi2ENS5_IJNS4_1CILi1EEESB_SB_EEENS1_35KernelTmaWarpSpecializedCooperativeEEENS5_IJNSA_ILi256EEENSA_ILi96EEESF_EEEaNS5_IJlSB_lEEEaSI_NS4_8TiledMMAINS4_8MMA_AtomIJNS4_4SM904GMMA26MMA_64x96x32_S32S8S8_SS_TNEEEENS4_6LayoutINS5_IJNSA_ILi2EEESB_SB_EEENS5_IJSB_NSA_ILi0EEESS_EEEEENS5_IJNS4_10UnderscoreESV_SV_EEEEENS4_13SM90_TMA_LOADENS4_14ComposedLayoutINS4_7SwizzleILi3ELi4ELi3EEENS4_18smem_ptr_flag_bitsILi8EEENSP_INS5_IJNSA_ILi8EEENSA_ILi128EEEEEENS5_IJS15_SB_EEEEEEEvNS4_8identityESY_S19_vS1A_EENS_8epilogue10collective6detail29Sm90TmaWarpSpecializedAdapterINS1D_15DefaultEpilogueIaSI_SI_NS1C_6thread17LinearCombinationIaLi1EiiLNS1H_9ScaleType4KindE0ELNS_15FloatRoundStyleE2EaEENS1_15EpilogueDefaultEEEEEvvEEEEvNT_6ParamsE --------------------------
	.section	.nv.shared._ZN7cutlass13device_kernelINS_4gemm6kernel13GemmUniversalIN4cute5tupleIJiiiiEEENS1_10collective13CollectiveMmaINS1_34MainloopSm90TmaGmmaWarpSpecializedILi2ENS5_IJNS4_1CILi1EEESB_SB_EEENS1_35KernelTmaWarpSpecializedCooperativeEEENS5_IJNSA_ILi256EEENSA_ILi96EEESF_EEEaNS5_IJlSB_lEEEaSI_NS4_8TiledMMAINS4_8MMA_AtomIJNS4_4SM904GMMA26MMA_64x96x32_S32S8S8_SS_TNEEEENS4_6LayoutINS5_IJNSA_ILi2EEESB_SB_EEENS5_IJSB_NSA_ILi0EEESS_EEEEENS5_IJNS4_10UnderscoreESV_SV_EEEEENS4_13SM90_TMA_LOADENS4_14ComposedLayoutINS4_7SwizzleILi3ELi4ELi3EEENS4_18smem_ptr_flag_bitsILi8EEENSP_INS5_IJNSA_ILi8EEENSA_ILi128EEEEEENS5_IJS15_SB_EEEEEEEvNS4_8identityESY_S19_vS1A_EENS_8epilogue10collective6detail29Sm90TmaWarpSpecializedAdapterINS1D_15DefaultEpilogueIaSI_SI_NS1C_6thread17LinearCombinationIaLi1EiiLNS1H_9ScaleType4KindE0ELNS_15FloatRoundStyleE2EaEENS1_15EpilogueDefaultEEEEEvvEEEEvNT_6ParamsE,"aw",@nobits
	.sectionflags	@""
	.align	16
	.zero		1024


//--------------------- .nv.shared.reserved.0     --------------------------
	.section	.nv.shared.reserved.0,"aw",@nobits
	.weak		__nv_reservedSMEM_offset_0_alias
	.size		__nv_reservedSMEM_offset_0_alias, 0, 0
	.other		__nv_reservedSMEM_offset_0_alias,@"STO_CUDA_RESERVED_SHARED STV_DEFAULT"
__nv_reservedSMEM_offset_0_alias:
	.zero		0


//--------------------- .nv.global                --------------------------
	.section	.nv.global,"aw",@nobits
.nv.global:
	.type		_ZN40_INTERNAL_0d656b0f_4_k_cu_6284825d_157974cute1_E,@object
	.size		_ZN40_INTERNAL_0d656b0f_4_k_cu_6284825d_157974cute1_E,(_ZN40_INTERNAL_0d656b0f_4_k_cu_6284825d_157974cuda3std3__45__cpo6cbeginE - _ZN40_INTERNAL_0d656b0f_4_k_cu_6284825d_157974cute1_E)
_ZN40_INTERNAL_0d656b0f_4_k_cu_6284825d_157974cute1_E:
	.zero		1
	.type		_ZN40_INTERNAL_0d656b0f_4_k_cu_6284825d_157974cuda3std3__45__cpo6cbeginE,@object
	.size		_ZN40_INTERNAL_0d656b0f_4_k_cu_6284825d_157974cuda3std3__45__cpo6cbeginE,(_ZN40_INTERNAL_0d656b0f_4_k_cu_6284825d_157974cuda3std3__48in_placeE - _ZN40_INTERNAL_0d656b0f_4_k_cu_6284825d_157974cuda3std3__45__cpo6cbeginE)
_ZN40_INTERNAL_0d656b0f_4_k_cu_6284825d_157974cuda3std3__45__cpo6cbeginE:
	.zero		1
	.type		_ZN40_INTERNAL_0d656b0f_4_k_cu_6284825d_157974cuda3std3__48in_placeE,@object
	.size		_ZN40_INTERNAL_0d656b0f_4_k_cu_6284825d_157974cuda3std3__48in_placeE,(_ZN40_INTERNAL_0d656b0f_4_k_cu_6284825d_157974cuda3std6ranges3__45__cpo9iter_moveE - _ZN40_INTERNAL_0d656b0f_4_k_cu_6284825d_157974cuda3std3__48in_placeE)
_ZN40_INTERNAL_0d656b0f_4_k_cu_6284825d_157974cuda3std3__48in_placeE:
	.zero		1
	.type		_ZN40_INTERNAL_0d656b0f_4_k_cu_6284825d_157974cuda3std6ranges3__45__cpo9iter_moveE,@object
	.size		_ZN40_INTERNAL_0d656b0f_4_k_cu_6284825d_157974cuda3std6ranges3__45__cpo9iter_moveE,(_ZN40_INTERNAL_0d656b0f_4_k_cu_6284825d_157974cuda3std3__45__cpo5beginE - _ZN40_INTERNAL_0d656b0f_4_k_cu_6284825d_157974cuda3std6ranges3__45__cpo9iter_moveE)
_ZN40_INTERNAL_0d656b0f_4_k_cu_6284825d_157974cuda3std6ranges3__45__cpo9iter_moveE:
	.zero		1
	.type		_ZN40_INTERNAL_0d656b0f_4_k_cu_6284825d_157974cuda3std3__45__cpo5beginE,@object
	.size		_ZN40_INTERNAL_0d656b0f_4_k_cu_6284825d_157974cuda3std3__45__cpo5beginE,(_ZN40_INTERNAL_0d656b0f_4_k_cu_6284825d_157974cuda3std3__442_GLOBAL__N__0d656b0f_4_k_cu_6284825d_157976ignoreE - _ZN40_INTERNAL_0d656b0f_4_k_cu_6284825d_157974cuda3std3__45__cpo5beginE)
_ZN40_INTERNAL_0d656b0f_4_k_cu_6284825d_157974cuda3std3__45__cpo5beginE:
	.zero		1
	.type		_ZN40_INTERNAL_0d656b0f_4_k_cu_6284825d_157974cuda3std3__442_GLOBAL__N__0d656b0f_4_k_cu_6284825d_157976ignoreE,@object
	.size		_ZN40_INTERNAL_0d656b0f_4_k_cu_6284825d_157974cuda3std3__442_GLOBAL__N__0d656b0f_4_k_cu_6284825d_157976ignoreE,(_ZN40_INTERNAL_0d656b0f_4_k_cu_6284825d_157974cute7productE - _ZN40_INTERNAL_0d656b0f_4_k_cu_6284825d_157974cuda3std3__442_GLOBAL__N__0d656b0f_4_k_cu_6284825d_157976ignoreE)
_ZN40_INTERNAL_0d656b0f_4_k_cu_6284825d_157974cuda3std3__442_GLOBAL__N__0d656b0f_4_k_cu_6284825d_157976ignoreE:
	.zero		1
	.type		_ZN40_INTERNAL_0d656b0f_4_k_cu_6284825d_157974cute7productE,@object
	.size		_ZN40_INTERNAL_0d656b0f_4_k_cu_6284825d_157974cute7productE,(_ZN40_INTERNAL_0d656b0f_4_k_cu_6284825d_157974cuda3std3__45__cpo3endE - _ZN40_INTERNAL_0d656b0f_4_k_cu_6284825d_157974cute7productE)
_ZN40_INTERNAL_0d656b0f_4_k_cu_6284825d_157974cute7productE:
	.zero		1
	.type		_ZN40_INTERNAL_0d656b0f_4_k_cu_6284825d_157974cuda3std3__45__cpo3endE,@object
	.size		_ZN40_INTERNAL_0d656b0f_4_k_cu_6284825d_157974cuda3std3__45__cpo3endE,(_ZN40_INTERNAL_0d656b0f_4_k_cu_6284825d_157974cuda3std3__419piecewise_constructE - _ZN40_INTERNAL_0d656b0f_4_k_cu_6284825d_157974cuda3std3__45__cpo3endE)
_ZN40_INTERNAL_0d656b0f_4_k_cu_6284825d_157974cuda3std3__45__cpo3endE:
	.zero		1
	.type		_ZN40_INTERNAL_0d656b0f_4_k_cu_6284825d_157974cuda3std3__419piecewise_constructE,@object
	.size		_ZN40_INTERNAL_0d656b0f_4_k_cu_6284825d_157974cuda3std3__419piecewise_constructE,(_ZN40_INTERNAL_0d656b0f_4_k_cu_6284825d_157974cuda3std3__45__cpo4cendE - _ZN40_INTERNAL_0d656b0f_4_k_cu_6284825d_157974cuda3std3__419piecewise_constructE)
_ZN40_INTERNAL_0d656b0f_4_k_cu_6284825d_157974cuda3std3__419piecewise_constructE:
	.zero		1
	.type		_ZN40_INTERNAL_0d656b0f_4_k_cu_6284825d_157974cuda3std3__45__cpo4cendE,@object
	.size		_ZN40_INTERNAL_0d656b0f_4_k_cu_6284825d_157974cuda3std3__45__cpo4cendE,(_ZN40_INTERNAL_0d656b0f_4_k_cu_6284825d_157974cuda3std6ranges3__45__cpo4swapE - _ZN40_INTERNAL_0d656b0f_4_k_cu_6284825d_157974cuda3std3__45__cpo4cendE)
_ZN40_INTERNAL_0d656b0f_4_k_cu_6284825d_157974cuda3std3__45__cpo4cendE:
	.zero		1
	.type		_ZN40_INTERNAL_0d656b0f_4_k_cu_6284825d_157974cuda3std6ranges3__45__cpo4swapE,@object
	.size		_ZN40_INTERNAL_0d656b0f_4_k_cu_6284825d_157974cuda3std6ranges3__45__cpo4swapE,(.L_8 - _ZN40_INTERNAL_0d656b0f_4_k_cu_6284825d_157974cuda3std6ranges3__45__cpo4swapE)
_ZN40_INTERNAL_0d656b0f_4_k_cu_6284825d_157974cuda3std6ranges3__45__cpo4swapE:
	.zero		1
.L_8:


//--------------------- .nv.constant0._ZN7cutlass13device_kernelINS_4gemm6kernel13GemmUniversalIN4cute5tupleIJiiiiEEENS1_10collective13CollectiveMmaINS1_34MainloopSm90TmaGmmaWarpSpecializedILi2ENS5_IJNS4_1CILi1EEESB_SB_EEENS1_35KernelTmaWarpSpecializedCooperativeEEENS5_IJNSA_ILi256EEENSA_ILi96EEESF_EEEaNS5_IJlSB_lEEEaSI_NS4_8TiledMMAINS4_8MMA_AtomIJNS4_4SM904GMMA26MMA_64x96x32_S32S8S8_SS_TNEEEENS4_6LayoutINS5_IJNSA_ILi2EEESB_SB_EEENS5_IJSB_NSA_ILi0EEESS_EEEEENS5_IJNS4_10UnderscoreESV_SV_EEEEENS4_13SM90_TMA_LOADENS4_14ComposedLayoutINS4_7SwizzleILi3ELi4ELi3EEENS4_18smem_ptr_flag_bitsILi8EEENSP_INS5_IJNSA_ILi8EEENSA_ILi128EEEEEENS5_IJS15_SB_EEEEEEEvNS4_8identityESY_S19_vS1A_EENS_8epilogue10collective6detail29Sm90TmaWarpSpecializedAdapterINS1D_15DefaultEpilogueIaSI_SI_NS1C_6thread17LinearCombinationIaLi1EiiLNS1H_9ScaleType4KindE0ELNS_15FloatRoundStyleE2EaEENS1_15EpilogueDefaultEEEEEvvEEEEvNT_6ParamsE --------------------------
	.section	.nv.constant0._ZN7cutlass13device_kernelINS_4gemm6kernel13GemmUniversalIN4cute5tupleIJiiiiEEENS1_10collective13CollectiveMmaINS1_34MainloopSm90TmaGmmaWarpSpecializedILi2ENS5_IJNS4_1CILi1EEESB_SB_EEENS1_35KernelTmaWarpSpecializedCooperativeEEENS5_IJNSA_ILi256EEENSA_ILi96EEESF_EEEaNS5_IJlSB_lEEEaSI_NS4_8TiledMMAINS4_8MMA_AtomIJNS4_4SM904GMMA26MMA_64x96x32_S32S8S8_SS_TNEEEENS4_6LayoutINS5_IJNSA_ILi2EEESB_SB_EEENS5_IJSB_NSA_ILi0EEESS_EEEEENS5_IJNS4_10UnderscoreESV_SV_EEEEENS4_13SM90_TMA_LOADENS4_14ComposedLayoutINS4_7SwizzleILi3ELi4ELi3EEENS4_18smem_ptr_flag_bitsILi8EEENSP_INS5_IJNSA_ILi8EEENSA_ILi128EEEEEENS5_IJS15_SB_EEEEEEEvNS4_8identityESY_S19_vS1A_EENS_8epilogue10collective6detail29Sm90TmaWarpSpecializedAdapterINS1D_15DefaultEpilogueIaSI_SI_NS1C_6thread17LinearCombinationIaLi1EiiLNS1H_9ScaleType4KindE0ELNS_15FloatRoundStyleE2EaEENS1_15EpilogueDefaultEEEEEvvEEEEvNT_6ParamsE,"a",@progbits
	.sectionflags	@""
	.align	4
.nv.constant0._ZN7cutlass13device_kernelINS_4gemm6kernel13GemmUniversalIN4cute5tupleIJiiiiEEENS1_10collective13CollectiveMmaINS1_34MainloopSm90TmaGmmaWarpSpecializedILi2ENS5_IJNS4_1CILi1EEESB_SB_EEENS1_35KernelTmaWarpSpecializedCooperativeEEENS5_IJNSA_ILi256EEENSA_ILi96EEESF_EEEaNS5_IJlSB_lEEEaSI_NS4_8TiledMMAINS4_8MMA_AtomIJNS4_4SM904GMMA26MMA_64x96x32_S32S8S8_SS_TNEEEENS4_6LayoutINS5_IJNSA_ILi2EEESB_SB_EEENS5_IJSB_NSA_ILi0EEESS_EEEEENS5_IJNS4_10UnderscoreESV_SV_EEEEENS4_13SM90_TMA_LOADENS4_14ComposedLayoutINS4_7SwizzleILi3ELi4ELi3EEENS4_18smem_ptr_flag_bitsILi8EEENSP_INS5_IJNSA_ILi8EEENSA_ILi128EEEEEENS5_IJS15_SB_EEEEEEEvNS4_8identityESY_S19_vS1A_EENS_8epilogue10collective6detail29Sm90TmaWarpSpecializedAdapterINS1D_15DefaultEpilogueIaSI_SI_NS1C_6thread17LinearCombinationIaLi1EiiLNS1H_9ScaleType4KindE0ELNS_15FloatRoundStyleE2EaEENS1_15EpilogueDefaultEEEEEvvEEEEvNT_6ParamsE:
	.zero		1664


//--------------------- SYMBOLS --------------------------

	.type		.nv.reservedSmem.offset0,@object
	.size		.nv.reservedSmem.offset0,0x4
	.type		__assertfail,@function
